	.target	sm_90a

	.elftype	@"ET_EXEC"


//--------------------- .note.nv.tkinfo           --------------------------
	.section	.note.nv.tkinfo,"",@"SHT_NOTE"
	.sectionflags	@"SHF_NOTE_NV_TKINFO"
	.tkinfo
        /*0018*/ 	.word	0x00000002
        /*0030*/ 	.string	""
        /*0030*/ 	.string	"ptxas"
        /*0030*/ 	.string	"Cuda compilation tools, release 13.0, V13.0.88"
        /*0030*/ 	.string	"Build cuda_13.0.r13.0/compiler.36424714_0"
        /*0030*/ 	.string	"-v  -suppress-debug-info  -lineinfo  -arch sm_90a "



//--------------------- .note.nv.cuinfo           --------------------------
	.section	.note.nv.cuinfo,"",@"SHT_NOTE"
	.sectionflags	@"SHF_NOTE_NV_CUINFO"
        /*0018*/ 	.short	0x0002
        /*001a*/ 	.short	0x005a
        /*001c*/ 	.short	0x0082
	.zero		2


//--------------------- .nv.info                  --------------------------
	.section	.nv.info,"",@"SHT_CUDA_INFO"
	.align	4


	//----- nvinfo : EIATTR_REGCOUNT
	.align		4
        /*0000*/ 	.byte	0x04, 0x2f
        /*0002*/ 	.short	(.L_1 - .L_0)
	.align		4
.L_0:
        /*0004*/ 	.word	index@(gluon_wgmma)
        /*0008*/ 	.word	0x0000005a


	//----- nvinfo : EIATTR_FRAME_SIZE
	.align		4
.L_1:
        /*000c*/ 	.byte	0x04, 0x11
        /*000e*/ 	.short	(.L_3 - .L_2)
	.align		4
.L_2:
        /*0010*/ 	.word	index@(gluon_wgmma)
        /*0014*/ 	.word	0x00000000


	//----- nvinfo : EIATTR_MIN_STACK_SIZE
	.align		4
.L_3:
        /*0018*/ 	.byte	0x04, 0x12
        /*001a*/ 	.short	(.L_5 - .L_4)
	.align		4
.L_4:
        /*001c*/ 	.word	index@(gluon_wgmma)
        /*0020*/ 	.word	0x00000000
.L_5:


//--------------------- .nv.compat                --------------------------
	.section	.nv.compat,"",@"SHT_CUDA_COMPAT_INFO"
	.align	4
        /*0000*/ 	.byte	0x02, 0x09, 0x01, 0x00, 0x02, 0x02, 0x04, 0x00, 0x02, 0x05, 0x05, 0x00, 0x03, 0x07, 0x01, 0x01
        /*0010*/ 	.byte	0x02, 0x03, 0x03, 0x00, 0x02, 0x06, 0x01, 0x00, 0x04, 0x0b, 0x08, 0x00, 0x00, 0x00, 0x00, 0x00
        /*0020*/ 	.byte	0x00, 0x00, 0x00, 0x00


//--------------------- .nv.info.gluon_wgmma      --------------------------
	.section	.nv.info.gluon_wgmma,"",@"SHT_CUDA_INFO"
	.sectionflags	@""
	.align	4


	//----- nvinfo : EIATTR_CUDA_API_VERSION
	.align		4
        /*0000*/ 	.byte	0x04, 0x37
        /*0002*/ 	.short	(.L_7 - .L_6)
.L_6:
        /*0004*/ 	.word	0x00000082


	//----- nvinfo : EIATTR_KPARAM_INFO
	.align		4
.L_7:
        /*0008*/ 	.byte	0x04, 0x17
        /*000a*/ 	.short	(.L_9 - .L_8)
.L_8:
        /*000c*/ 	.word	0x00000000
        /*0010*/ 	.short	0x000a
        /*0012*/ 	.short	0x0048
        /*0014*/ 	.byte	0x00, 0xf4, 0x21, 0x00


	//----- nvinfo : EIATTR_KPARAM_INFO
	.align		4
.L_9:
        /*0018*/ 	.byte	0x04, 0x17
        /*001a*/ 	.short	(.L_11 - .L_10)
.L_10:
        /*001c*/ 	.word	0x00000000
        /*0020*/ 	.short	0x0009
        /*0022*/ 	.short	0x0040
        /*0024*/ 	.byte	0x00, 0xf4, 0x21, 0x00


	//----- nvinfo : EIATTR_KPARAM_INFO
	.align		4
.L_11:
        /*0028*/ 	.byte	0x04, 0x17
        /*002a*/ 	.short	(.L_13 - .L_12)
.L_12:
        /*002c*/ 	.word	0x00000000
        /*0030*/ 	.short	0x0008
        /*0032*/ 	.short	0x0038
        /*0034*/ 	.byte	0x00, 0xf0, 0x21, 0x00


	//----- nvinfo : EIATTR_KPARAM_INFO
	.align		4
.L_13:
        /*0038*/ 	.byte	0x04, 0x17
        /*003a*/ 	.short	(.L_15 - .L_14)
.L_14:
        /*003c*/ 	.word	0x00000000
        /*0040*/ 	.short	0x0007
        /*0042*/ 	.short	0x0030
        /*0044*/ 	.byte	0x00, 0xf0, 0x21, 0x00


	//----- nvinfo : EIATTR_KPARAM_INFO
	.align		4
.L_15:
        /*0048*/ 	.byte	0x04, 0x17
        /*004a*/ 	.short	(.L_17 - .L_16)
.L_16:
        /*004c*/ 	.word	0x00000000
        /*0050*/ 	.short	0x0006
        /*0052*/ 	.short	0x0028
        /*0054*/ 	.byte	0x00, 0xf0, 0x21, 0x00


	//----- nvinfo : EIATTR_KPARAM_INFO
	.align		4
.L_17:
        /*0058*/ 	.byte	0x04, 0x17
        /*005a*/ 	.short	(.L_19 - .L_18)
.L_18:
        /*005c*/ 	.word	0x00000000
        /*0060*/ 	.short	0x0005
        /*0062*/ 	.short	0x0020
        /*0064*/ 	.byte	0x00, 0xf0, 0x11, 0x00


	//----- nvinfo : EIATTR_KPARAM_INFO
	.align		4
.L_19:
        /*0068*/ 	.byte	0x04, 0x17
        /*006a*/ 	.short	(.L_21 - .L_20)
.L_20:
        /*006c*/ 	.word	0x00000000
        /*0070*/ 	.short	0x0004
        /*0072*/ 	.short	0x001c
        /*0074*/ 	.byte	0x00, 0xf0, 0x11, 0x00


	//----- nvinfo : EIATTR_KPARAM_INFO
	.align		4
.L_21:
        /*0078*/ 	.byte	0x04, 0x17
        /*007a*/ 	.short	(.L_23 - .L_22)
.L_22:
        /*007c*/ 	.word	0x00000000
        /*0080*/ 	.short	0x0003
        /*0082*/ 	.short	0x0018
        /*0084*/ 	.byte	0x00, 0xf0, 0x11, 0x00


	//----- nvinfo : EIATTR_KPARAM_INFO
	.align		4
.L_23:
        /*0088*/ 	.byte	0x04, 0x17
        /*008a*/ 	.short	(.L_25 - .L_24)
.L_24:
        /*008c*/ 	.word	0x00000000
        /*0090*/ 	.short	0x0002
        /*0092*/ 	.short	0x0010
        /*0094*/ 	.byte	0x00, 0xf4, 0x21, 0x00


	//----- nvinfo : EIATTR_KPARAM_INFO
	.align		4
.L_25:
        /*0098*/ 	.byte	0x04, 0x17
        /*009a*/ 	.short	(.L_27 - .L_26)
.L_26:
        /*009c*/ 	.word	0x00000000
        /*00a0*/ 	.short	0x0001
        /*00a2*/ 	.short	0x0008
        /*00a4*/ 	.byte	0x00, 0xf4, 0x21, 0x00


	//----- nvinfo : EIATTR_KPARAM_INFO
	.align		4
.L_27:
        /*00a8*/ 	.byte	0x04, 0x17
        /*00aa*/ 	.short	(.L_29 - .L_28)
.L_28:
        /*00ac*/ 	.word	0x00000000
        /*00b0*/ 	.short	0x0000
        /*00b2*/ 	.short	0x0000
        /*00b4*/ 	.byte	0x00, 0xf4, 0x21, 0x00


	//----- nvinfo : EIATTR_SPARSE_MMA_MASK
	.align		4
.L_29:
        /*00b8*/ 	.byte	0x03, 0x50
        /*00ba*/ 	.short	0x0000


	//----- nvinfo : EIATTR_MAXREG_COUNT
	.align		4
        /*00bc*/ 	.byte	0x03, 0x1b
        /*00be*/ 	.short	0x00ff


	//----- nvinfo : EIATTR_NUM_BARRIERS
	.align		4
        /*00c0*/ 	.byte	0x02, 0x4c
        /*00c2*/ 	.byte	0x01
	.zero		1


	//----- nvinfo : EIATTR_MERCURY_ISA_VERSION
	.align		4
        /*00c4*/ 	.byte	0x03, 0x5f
        /*00c6*/ 	.short	0x0101


	//----- nvinfo : EIATTR_INT_WARP_WIDE_INSTR_OFFSETS
	.align		4
        /*00c8*/ 	.byte	0x04, 0x31
        /*00ca*/ 	.short	(.L_31 - .L_30)


	//   ....[0]....
.L_30:
        /*00cc*/ 	.word	0x00001300


	//   ....[1]....
        /*00d0*/ 	.word	0x00001320


	//   ....[2]....
        /*00d4*/ 	.word	0x000013d0


	//   ....[3]....
        /*00d8*/ 	.word	0x000018c0


	//   ....[4]....
        /*00dc*/ 	.word	0x000018d0


	//   ....[5]....
        /*00e0*/ 	.word	0x00001940


	//   ....[6]....
        /*00e4*/ 	.word	0x00001950


	//   ....[7]....
        /*00e8*/ 	.word	0x00002040


	//   ....[8]....
        /*00ec*/ 	.word	0x00002050


	//----- nvinfo : EIATTR_COOP_GROUP_MASK_REGIDS
	.align		4
.L_31:
        /*00f0*/ 	.byte	0x04, 0x29
        /*00f2*/ 	.short	(.L_33 - .L_32)


	//   ....[0]....
.L_32:
        /*00f4*/ 	.word	0xffffffff


	//   ....[1]....
        /*00f8*/ 	.word	0xffffffff


	//   ....[2]....
        /*00fc*/ 	.word	0xffffffff


	//----- nvinfo : EIATTR_COOP_GROUP_INSTR_OFFSETS
	.align		4
.L_33:
        /*0100*/ 	.byte	0x04, 0x28
        /*0102*/ 	.short	(.L_35 - .L_34)


	//   ....[0]....
.L_34:
        /*0104*/ 	.word	0x00000150


	//   ....[1]....
        /*0108*/ 	.word	0x00000720


	//   ....[2]....
        /*010c*/ 	.word	0x00000cd0


	//----- nvinfo : EIATTR_MBARRIER_INSTR_OFFSETS
	.align		4
.L_35:
        /*0110*/ 	.byte	0x04, 0x39
        /*0112*/ 	.short	(.L_37 - .L_36)


	//   ....[0]....
.L_36:
        /*0114*/ 	.word	0x00001470
        /*0118*/ 	.word	0x000000ff
        /*011c*/ 	.word	0x00008000
        /*0120*/ 	.short	0x0100
        /*0122*/ 	.byte	0x10
	.zero		1


	//   ....[1]....
        /*0124*/ 	.word	0x000015b0
        /*0128*/ 	.word	0x000000ff
        /*012c*/ 	.word	0x00008008
        /*0130*/ 	.short	0x0100
        /*0132*/ 	.byte	0x10
	.zero		1


	//   ....[2]....
        /*0134*/ 	.word	0x00001a00
        /*0138*/ 	.word	0x000000ff
        /*013c*/ 	.word	0x00008000
        /*0140*/ 	.short	0x010a
        /*0142*/ 	.byte	0x1e
	.zero		1


	//   ....[3]....
        /*0144*/ 	.word	0x00001d60
        /*0148*/ 	.word	0x000000ff
        /*014c*/ 	.word	0x00008000
        /*0150*/ 	.short	0x0108
        /*0152*/ 	.byte	0x10
	.zero		1


	//   ....[4]....
        /*0154*/ 	.word	0x00001e80
        /*0158*/ 	.word	0x000000ff
        /*015c*/ 	.word	0x00008008
        /*0160*/ 	.short	0x0108
        /*0162*/ 	.byte	0x10
	.zero		1


	//   ....[5]....
        /*0164*/ 	.word	0x000020e0
        /*0168*/ 	.word	0x000000ff
        /*016c*/ 	.word	0x00008000
        /*0170*/ 	.short	0x010a
        /*0172*/ 	.byte	0x1e
	.zero		1


	//----- nvinfo : EIATTR_NUM_MBARRIERS
	.align		4
.L_37:
        /*0174*/ 	.byte	0x03, 0x38
        /*0176*/ 	.short	0x0002


	//----- nvinfo : EIATTR_EXIT_INSTR_OFFSETS
	.align		4
        /*0178*/ 	.byte	0x04, 0x1c
        /*017a*/ 	.short	(.L_39 - .L_38)


	//   ....[0]....
.L_38:
        /*017c*/ 	.word	0x000020d0


	//----- nvinfo : EIATTR_REQNTID
	.align		4
.L_39:
        /*0180*/ 	.byte	0x04, 0x10
        /*0182*/ 	.short	(.L_41 - .L_40)
.L_40:
        /*0184*/ 	.word	0x00000100
        /*0188*/ 	.word	0x00000001
        /*018c*/ 	.word	0x00000001


	//----- nvinfo : EIATTR_CRS_STACK_SIZE
	.align		4
.L_41:
        /*0190*/ 	.byte	0x04, 0x1e
        /*0192*/ 	.short	(.L_43 - .L_42)
.L_42:
        /*0194*/ 	.word	0x00000000


	//----- nvinfo : EIATTR_CBANK_PARAM_SIZE
	.align		4
.L_43:
        /*0198*/ 	.byte	0x03, 0x19
        /*019a*/ 	.short	0x0050


	//----- nvinfo : EIATTR_PARAM_CBANK
	.align		4
        /*019c*/ 	.byte	0x04, 0x0a
        /*019e*/ 	.short	(.L_45 - .L_44)
	.align		4
.L_44:
        /*01a0*/ 	.word	index@(.nv.constant0.gluon_wgmma)
        /*01a4*/ 	.short	0x0210
        /*01a6*/ 	.short	0x0050


	//----- nvinfo : EIATTR_SW_WAR
	.align		4
.L_45:
        /*01a8*/ 	.byte	0x04, 0x36
        /*01aa*/ 	.short	(.L_47 - .L_46)
.L_46:
        /*01ac*/ 	.word	0x00000008
.L_47:


//--------------------- .nv.callgraph             --------------------------
	.section	.nv.callgraph,"",@"SHT_CUDA_CALLGRAPH"
	.align	4
	.sectionentsize	8
	.align		4
        /*0000*/ 	.word	0x00000000
	.align		4
        /*0004*/ 	.word	0xffffffff
	.align		4
        /*0008*/ 	.word	0x00000000
	.align		4
        /*000c*/ 	.word	0xfffffffe
	.align		4
        /*0010*/ 	.word	0x00000000
	.align		4
        /*0014*/ 	.word	0xfffffffd
	.align		4
        /*0018*/ 	.word	0x00000000
	.align		4
        /*001c*/ 	.word	0xfffffffc


//--------------------- .text.gluon_wgmma         --------------------------
	.section	.text.gluon_wgmma,"ax",@progbits
	.align	128
        .global         gluon_wgmma
        .type           gluon_wgmma,@function
        .size           gluon_wgmma,(.L_x_52 - gluon_wgmma)
        .other          gluon_wgmma,@"STO_CUDA_ENTRY STV_DEFAULT"
gluon_wgmma:
.text.gluon_wgmma:
[----:B------:R-:W-:Y:S01]  /*0000*/  LDC R1, c[0x0][0x28] ;  /* 0x00000a00ff017b82 */ /* 0x000fe20000000800 */
[----:B------:R-:W1:Y:S07]  /*0010*/  S2R R0, SR_TID.X ;  /* 0x0000000000007919 */ /* 0x000e6e0000002100 */
[----:B------:R-:W2:Y:S01]  /*0020*/  S2UR UR4, SR_CgaCtaId ;  /* 0x00000000000479c3 */ /* 0x000ea20000008800 */
[----:B------:R-:W-:Y:S01]  /*0030*/  UMOV UR16, 0x400 ;  /* 0x0000040000107882 */ /* 0x000fe20000000000 */
[----:B------:R-:W-:Y:S01]  /*0040*/  ULDC UR6, c[0x0][0xc] ;  /* 0x0000030000067ab9 */ /* 0x000fe20000000800 */
[----:B------:R-:W-:Y:S01]  /*0050*/  ULDC.64 UR22, c[0x0][0x250] ;  /* 0x0000940000167ab9 */ /* 0x000fe20000000a00 */
[----:B------:R-:W-:Y:S04]  /*0060*/  BSSY B0, `(.L_x_0) ;  /* 0x000001f000007945 */ /* 0x000fe80003800000 */
[----:B------:R-:W3:Y:S08]  /*0070*/  LDC R4, c[0x0][0x228] ;  /* 0x00008a00ff047b82 */ /* 0x000ef00000000800 */
[----:B------:R-:W4:Y:S08]  /*0080*/  LDC R14, c[0x0][0x230] ;  /* 0x00008c00ff0e7b82 */ /* 0x000f300000000800 */
[----:B------:R-:W-:Y:S01]  /*0090*/  S2UR UR27, SR_CTAID.Y ;  /* 0x00000000001b79c3 */ /* 0x000fe20000002600 */
[----:B--2---:R-:W-:-:S03]  /*00a0*/  ULEA UR16, UR4, UR16, 0x18 ;  /* 0x0000001004107291 */ /* 0x004fc6000f8ec03f */
[----:B------:R-:W-:Y:S01]  /*00b0*/  ULDC UR4, c[0x0][0x10] ;  /* 0x0000040000047ab9 */ /* 0x000fe20000000800 */
[----:B-1----:R-:W-:-:S03]  /*00c0*/  LOP3.LUT R6, R0, 0xff, RZ, 0xc0, !PT ;  /* 0x000000ff00067812 */ /* 0x002fc600078ec0ff */
[----:B------:R-:W1:Y:S01]  /*00d0*/  S2UR UR5, SR_CTAID.Z ;  /* 0x00000000000579c3 */ /* 0x000e620000002700 */
[----:B---3--:R-:W-:Y:S01]  /*00e0*/  VIADD R4, R4, 0xffffffff ;  /* 0xffffffff04047836 */ /* 0x008fe20000000000 */
[C---:B------:R-:W-:Y:S02]  /*00f0*/  ISETP.GE.U32.AND P0, PT, R6.reuse, 0x20, PT ;  /* 0x000000200600780c */ /* 0x040fe40003f06070 */
[C---:B------:R-:W-:Y:S02]  /*0100*/  ISETP.NE.U32.AND P2, PT, R6.reuse, RZ, PT ;  /* 0x000000ff0600720c */ /* 0x040fe40003f45070 */
[----:B------:R-:W-:Y:S02]  /*0110*/  LEA R12, R6, UR16, 0x2 ;  /* 0x00000010060c7c11 */ /* 0x000fe4000f8e10ff */
[----:B------:R-:W2:Y:S01]  /*0120*/  S2UR UR28, SR_CTAID.X ;  /* 0x00000000001c79c3 */ /* 0x000ea20000002500 */
[----:B----4-:R-:W-:-:S06]  /*0130*/  VIADD R13, R14, 0xffffffff ;  /* 0xffffffff0e0d7836 */ /* 0x010fcc0000000000 */
[----:B------:R3:W-:Y:S01]  /*0140*/  @!P0 STS [R12], RZ ;  /* 0x000000ff0c008388 */ /* 0x0007e20000000800 */
[----:B------:R-:W-:-:S03]  /*0150*/  NOP ;  /* 0x0000000000007918 */ /* 0x000fc60000000000 */
[----:B------:R3:W-:Y:S01]  /*0160*/  @!P2 STS [UR16+0x24], R4 ;  /* 0x00002404ff00a988 */ /* 0x0007e20008000810 */
[----:B-1----:R-:W-:-:S03]  /*0170*/  UIMAD UR4, UR5, UR4, UR27 ;  /* 0x00000004050472a4 */ /* 0x002fc6000f8e021b */
[----:B------:R3:W-:Y:S01]  /*0180*/  @!P2 STS [UR16+0x20], R13 ;  /* 0x0000200dff00a988 */ /* 0x0007e20008000810 */
[----:B--2---:R-:W-:-:S04]  /*0190*/  UIMAD UR4, UR4, UR6, UR28 ;  /* 0x00000006040472a4 */ /* 0x004fc8000f8e021c */
[----:B------:R-:W-:-:S03]  /*01a0*/  UIMAD UR5, UR4, 0x180, URZ ;  /* 0x00000180040578a4 */ /* 0x000fc6000f8e023f */
[----:B------:R-:W-:Y:S01]  /*01b0*/  UMOV UR4, URZ ;  /* 0x0000003f00047c82 */ /* 0x000fe20008000000 */
[----:B------:R-:W-:-:S04]  /*01c0*/  UIADD3 UR18, UP0, UR5, UR22, URZ ;  /* 0x0000001605127290 */ /* 0x000fc8000ff1e03f */
[----:B------:R-:W-:Y:S01]  /*01d0*/  ULEA.HI.X.SX32 UR19, UR5, UR23, 0x1, UP0 ;  /* 0x0000001705137291 */ /* 0x000fe200080f0e3f */
[----:B---3--:R-:W-:Y:S11]  /*01e0*/  @P2 BRA `(.L_x_1) ;  /* 0x0000000000182947 */ /* 0x008ff60003800000 */
[----:B------:R-:W1:Y:S01]  /*01f0*/  LDS R2, [UR16+0x8] ;  /* 0x00000810ff027984 */ /* 0x000e620008000800 */
[----:B------:R-:W2:Y:S01]  /*0200*/  LDC.64 R8, c[0x0][0x210] ;  /* 0x00008400ff087b82 */ /* 0x000ea20000000a00 */
[----:B------:R-:W-:Y:S02]  /*0210*/  IMAD.MOV.U32 R3, RZ, RZ, 0x70 ;  /* 0x00000070ff037424 */ /* 0x000fe400078e00ff */
[----:B--2---:R2:W-:Y:S03]  /*0220*/  STS.64 [UR16], R8 ;  /* 0x00000008ff007988 */ /* 0x0045e60008000a10 */
[----:B-1----:R-:W-:-:S05]  /*0230*/  LOP3.LUT R2, R2, 0x10, R3, 0xd8, !PT ;  /* 0x0000001002027812 */ /* 0x002fca00078ed803 */
[----:B------:R2:W-:Y:S02]  /*0240*/  STS [UR16+0x8], R2 ;  /* 0x00000802ff007988 */ /* 0x0005e40008000810 */
.L_x_1:
[----:B------:R-:W-:Y:S05]  /*0250*/  BSYNC B0 ;  /* 0x0000000000007941 */ /* 0x000fea0003800000 */
.L_x_0:
[----:B------:R-:W-:Y:S04]  /*0260*/  BSSY B0, `(.L_x_2) ;  /* 0x000000a000007945 */ /* 0x000fe80003800000 */
[----:B------:R-:W-:Y:S05]  /*0270*/  @P2 BRA `(.L_x_3) ;  /* 0x0000000000202947 */ /* 0x000fea0003800000 */
[----:B--2---:R-:W1:Y:S01]  /*0280*/  LDS R2, [UR16+0x34] ;  /* 0x00003410ff027984 */ /* 0x004e620008000800 */
[----:B------:R-:W-:Y:S02]  /*0290*/  IMAD.MOV.U32 R3, RZ, RZ, 0x1f000000 ;  /* 0x1f000000ff037424 */ /* 0x000fe400078e00ff */
[----:B------:R-:W-:Y:S01]  /*02a0*/  @!P2 IMAD.MOV.U32 R5, RZ, RZ, 0x7f ;  /* 0x0000007fff05a424 */ /* 0x000fe200078e00ff */
[----:B------:R-:W2:Y:S02]  /*02b0*/  @!P2 LDS R8, [UR16+0x38] ;  /* 0x00003810ff08a984 */ /* 0x000ea40008000800 */
[----:B-1----:R-:W-:Y:S02]  /*02c0*/  LOP3.LUT R2, R2, 0xff000000, R3, 0xb8, !PT ;  /* 0xff00000002027812 */ /* 0x002fe400078eb803 */
[----:B--2---:R-:W-:-:S03]  /*02d0*/  @!P2 LOP3.LUT R3, R8, 0xff, R5, 0xb8, !PT ;  /* 0x000000ff0803a812 */ /* 0x004fc600078eb805 */
[----:B------:R1:W-:Y:S04]  /*02e0*/  STS [UR16+0x34], R2 ;  /* 0x00003402ff007988 */ /* 0x0003e80008000810 */
[----:B------:R1:W-:Y:S02]  /*02f0*/  @!P2 STS [UR16+0x38], R3 ;  /* 0x00003803ff00a988 */ /* 0x0003e40008000810 */
.L_x_3:
[----:B------:R-:W-:Y:S05]  /*0300*/  BSYNC B0 ;  /* 0x0000000000007941 */ /* 0x000fea0003800000 */
.L_x_2:
[----:B------:R-:W-:Y:S04]  /*0310*/  BSSY B0, `(.L_x_4) ;  /* 0x000000e000007945 */ /* 0x000fe80003800000 */
[----:B------:R-:W-:Y:S05]  /*0320*/  @P2 BRA `(.L_x_5) ;  /* 0x0000000000302947 */ /* 0x000fea0003800000 */
[----:B-1----:R-:W1:Y:S01]  /*0330*/  LDS R3, [UR16+0x34] ;  /* 0x00003410ff037984 */ /* 0x002e620008000800 */
[----:B------:R-:W3:Y:S03]  /*0340*/  LDC.64 R10, c[0x0][0x238] ;  /* 0x00008e00ff0a7b82 */ /* 0x000ee60000000a00 */
[----:B--2---:R-:W2:Y:S01]  /*0350*/  LDS R2, [UR16+0x1c] ;  /* 0x00001c10ff027984 */ /* 0x004ea20008000800 */
[C---:B---3--:R-:W-:Y:S01]  /*0360*/  SHF.L.U64.HI R8, R10.reuse, 0x1, R11 ;  /* 0x000000010a087819 */ /* 0x048fe2000001020b */
[----:B------:R-:W-:-:S03]  /*0370*/  IMAD.SHL.U32 R5, R10, 0x2, RZ ;  /* 0x000000020a057824 */ /* 0x000fc600078e00ff */
[--C-:B------:R-:W-:Y:S02]  /*0380*/  SHF.R.U32.HI R7, RZ, 0x4, R8.reuse ;  /* 0x00000004ff077819 */ /* 0x100fe40000011608 */
[----:B------:R-:W-:-:S05]  /*0390*/  SHF.R.U64 R5, R5, 0x4, R8 ;  /* 0x0000000405057819 */ /* 0x000fca0000001208 */
[----:B------:R3:W-:Y:S01]  /*03a0*/  STS [UR16+0xc], R5 ;  /* 0x00000c05ff007988 */ /* 0x0007e20008000810 */
[----:B-1----:R-:W-:Y:S02]  /*03b0*/  LOP3.LUT R3, R3, 0x7, RZ, 0xb8, !PT ;  /* 0x0000000703037812 */ /* 0x002fe400078eb8ff */
[----:B--2---:R-:W-:-:S03]  /*03c0*/  LOP3.LUT R2, R2, 0xf, R7, 0xb8, !PT ;  /* 0x0000000f02027812 */ /* 0x004fc600078eb807 */
[----:B------:R3:W-:Y:S04]  /*03d0*/  STS [UR16+0x34], R3 ;  /* 0x00003403ff007988 */ /* 0x0007e80008000810 */
[----:B------:R3:W-:Y:S02]  /*03e0*/  STS [UR16+0x1c], R2 ;  /* 0x00001c02ff007988 */ /* 0x0007e40008000810 */
.L_x_5:
[----:B------:R-:W-:Y:S05]  /*03f0*/  BSYNC B0 ;  /* 0x0000000000007941 */ /* 0x000fea0003800000 */
.L_x_4:
[----:B------:R-:W-:Y:S04]  /*0400*/  BSSY B1, `(.L_x_6) ;  /* 0x000001a000017945 */ /* 0x000fe80003800000 */
[----:B------:R-:W-:Y:S04]  /*0410*/  BSSY B0, `(.L_x_7) ;  /* 0x0000015000007945 */ /* 0x000fe80003800000 */
[----:B------:R-:W-:Y:S05]  /*0420*/  @P2 BRA `(.L_x_8) ;  /* 0x0000000000202947 */ /* 0x000fea0003800000 */
[----:B-123--:R-:W1:Y:S02]  /*0430*/  LDS R2, [UR16+0x34] ;  /* 0x00003410ff027984 */ /* 0x00ee640008000800 */
[----:B-1----:R-:W-:-:S05]  /*0440*/  LOP3.LUT R2, R2, 0x38, RZ, 0xb8, !PT ;  /* 0x0000003802027812 */ /* 0x002fca00078eb8ff */
[----:B------:R1:W-:Y:S01]  /*0450*/  STS [UR16+0x34], R2 ;  /* 0x00003402ff007988 */ /* 0x0003e20008000810 */
[----:B------:R-:W-:Y:S05]  /*0460*/  @P2 BRA `(.L_x_9) ;  /* 0x0000000000202947 */ /* 0x000fea0003800000 */
[----:B-1----:R-:W1:Y:S01]  /*0470*/  LDS R2, [UR16+0x8] ;  /* 0x00000810ff027984 */ /* 0x002e620008000800 */
[----:B------:R-:W-:-:S05]  /*0480*/  IMAD.MOV.U32 R3, RZ, RZ, 0x780 ;  /* 0x00000780ff037424 */ /* 0x000fca00078e00ff */
[----:B-1----:R-:W-:-:S05]  /*0490*/  LOP3.LUT R2, R2, 0x500, R3, 0xd8, !PT ;  /* 0x0000050002027812 */ /* 0x002fca00078ed803 */
[----:B------:R4:W-:Y:S02]  /*04a0*/  STS [UR16+0x8], R2 ;  /* 0x00000802ff007988 */ /* 0x0009e40008000810 */
.L_x_8:
[----:B------:R-:W-:Y:S05]  /*04b0*/  @P2 BRA `(.L_x_10) ;  /* 0x0000000000282947 */ /* 0x000fea0003800000 */
[----:B-1234-:R-:W1:Y:S02]  /*04c0*/  LDS R2, [UR16+0x8] ;  /* 0x00000810ff027984 */ /* 0x01ee640008000800 */
[----:B-1----:R-:W-:-:S05]  /*04d0*/  LOP3.LUT R2, R2, 0x1800, RZ, 0xb8, !PT ;  /* 0x0000180002027812 */ /* 0x002fca00078eb8ff */
[----:B------:R2:W-:Y:S02]  /*04e0*/  STS [UR16+0x8], R2 ;  /* 0x00000802ff007988 */ /* 0x0005e40008000810 */
.L_x_9:
[----:B------:R-:W-:Y:S05]  /*04f0*/  @P2 BREAK B0 ;  /* 0x0000000000002942 */ /* 0x000fea0003800000 */
[----:B------:R-:W-:Y:S05]  /*0500*/  @P2 BRA `(.L_x_11) ;  /* 0x0000000000242947 */ /* 0x000fea0003800000 */
[----:B------:R-:W3:Y:S01]  /*0510*/  LDS R3, [UR16+0x8] ;  /* 0x00000810ff037984 */ /* 0x000ee20008000800 */
[----:B-12---:R-:W-:-:S05]  /*0520*/  IMAD.MOV.U32 R2, RZ, RZ, 0x6000 ;  /* 0x00006000ff027424 */ /* 0x006fca00078e00ff */
[----:B---3--:R-:W-:-:S04]  /*0530*/  LOP3.LUT R2, R3, 0x4000, R2, 0xd8, !PT ;  /* 0x0000400003027812 */ /* 0x008fc800078ed802 */
[----:B------:R-:W-:-:S05]  /*0540*/  LOP3.LUT R2, R2, 0x400000, RZ, 0xb8, !PT ;  /* 0x0040000002027812 */ /* 0x000fca00078eb8ff */
[----:B------:R5:W-:Y:S02]  /*0550*/  STS [UR16+0x8], R2 ;  /* 0x00000802ff007988 */ /* 0x000be40008000810 */
.L_x_10:
[----:B------:R-:W-:Y:S05]  /*0560*/  BSYNC B0 ;  /* 0x0000000000007941 */ /* 0x000fea0003800000 */
.L_x_7:
[----:B-12345:R-:W1:Y:S02]  /*0570*/  @!P2 LDS R2, [UR16+0x8] ;  /* 0x00000810ff02a984 */ /* 0x03ee640008000800 */
[----:B-1----:R-:W-:-:S05]  /*0580*/  @!P2 LOP3.LUT R2, R2, 0x8000, RZ, 0xb8, !PT ;  /* 0x000080000202a812 */ /* 0x002fca00078eb8ff */
[----:B------:R3:W-:Y:S02]  /*0590*/  @!P2 STS [UR16+0x8], R2 ;  /* 0x00000802ff00a988 */ /* 0x0007e40008000810 */
.L_x_11:
[----:B------:R-:W-:Y:S05]  /*05a0*/  BSYNC B1 ;  /* 0x0000000000017941 */ /* 0x000fea0003800000 */
.L_x_6:
[----:B------:R-:W-:Y:S05]  /*05b0*/  WARPSYNC.ALL ;  /* 0x0000000000007948 */ /* 0x000fea0003800000 */
[----:B------:R-:W4:Y:S02]  /*05c0*/  LDC R5, c[0x0][0x22c] ;  /* 0x00008b00ff057b82 */ /* 0x000f240000000800 */
[----:B----4-:R-:W-:Y:S01]  /*05d0*/  VIADD R5, R5, 0xffffffff ;  /* 0xffffffff05057836 */ /* 0x010fe20000000000 */
[----:B------:R-:W-:Y:S06]  /*05e0*/  @P0 BRA `(.L_x_12) ;  /* 0x0000000000280947 */ /* 0x000fec0003800000 */
[----:B-123--:R-:W1:Y:S01]  /*05f0*/  S2R R2, SR_LANEID ;  /* 0x0000000000027919 */ /* 0x00ee620000000000 */
[----:B------:R-:W-:Y:S05]  /*0600*/  WARPSYNC.ALL ;  /* 0x0000000000007948 */ /* 0x000fea0003800000 */
[----:B-1----:R-:W-:-:S05]  /*0610*/  IMAD.SHL.U32 R7, R2, 0x4, RZ ;  /* 0x0000000402077824 */ /* 0x002fca00078e00ff */
[----:B------:R-:W1:Y:S01]  /*0620*/  LDS R9, [R7+UR16] ;  /* 0x0000001007097984 */ /* 0x000e620008000800 */
[----:B------:R-:W-:-:S05]  /*0630*/  IADD3 R2, P1, R7, UR18, RZ ;  /* 0x0000001207027c10 */ /* 0x000fca000ff3e0ff */
[----:B------:R-:W-:-:S05]  /*0640*/  IMAD.X R3, RZ, RZ, UR19, P1 ;  /* 0x00000013ff037e24 */ /* 0x000fca00088e06ff */
[----:B-1----:R4:W5:Y:S01]  /*0650*/  ATOMG.E.EXCH.STRONG.GPU PT, RZ, [R2], R9 ;  /* 0x0000000902ff73a8 */ /* 0x00296200041ee100 */
[----:B------:R-:W-:-:S04]  /*0660*/  DEPBAR {5,4,3,2,1,0} ;  /* 0x0000003f0000791a */ /* 0x000fc80000000000 */
[----:B------:R4:W-:Y:S01]  /*0670*/  UTMACCTL.IV [UR18] ;  /* 0x00000000120079b9 */ /* 0x0009e20008000000 */
[----:B------:R-:W-:Y:S01]  /*0680*/  NOP ;  /* 0x0000000000007918 */ /* 0x000fe20000000000 */
.L_x_12:
[----:B------:R-:W-:Y:S05]  /*0690*/  @P0 BRA `(.L_x_13) ;  /* 0x00000000000c0947 */ /* 0x000fea0003800000 */
[----:B------:R0:W-:Y:S01]  /*06a0*/  UTMACMDFLUSH ;  /* 0x00000000000079b7 */ /* 0x0001e20000000000 */
[----:B------:R-:W-:Y:S05]  /*06b0*/  @P0 BRA `(.L_x_13) ;  /* 0x0000000000040947 */ /* 0x000fea0003800000 */
[----:B------:R-:W-:-:S04]  /*06c0*/  DEPBAR.LE SB0, 0x0 ;  /* 0x000080000000791a */ /* 0x000fc80000000000 */
.L_x_13:
[----:B------:R-:W-:Y:S05]  /*06d0*/  WARPSYNC.ALL ;  /* 0x0000000000007948 */ /* 0x000fea0003800000 */
[----:B-----5:R-:W-:Y:S06]  /*06e0*/  BAR.SYNC.DEFER_BLOCKING 0x0 ;  /* 0x0000000000007b1d */ /* 0x020fec0000010000 */
[----:B------:R-:W-:Y:S02]  /*06f0*/  BSSY B1, `(.L_x_14) ;  /* 0x000000b000017945 */ /* 0x000fe40003800000 */
[----:B------:R-:W-:Y:S06]  /*0700*/  BAR.SYNC.DEFER_BLOCKING 0x0 ;  /* 0x0000000000007b1d */ /* 0x000fec0000010000 */
[----:B------:R5:W-:Y:S01]  /*0710*/  @!P0 STS [R12], RZ ;  /* 0x000000ff0c008388 */ /* 0x000be20000000800 */
[----:B------:R-:W-:Y:S01]  /*0720*/  NOP ;  /* 0x0000000000007918 */ /* 0x000fe20000000000 */
[----:B------:R-:W-:Y:S05]  /*0730*/  @P2 BRA `(.L_x_15) ;  /* 0x0000000000182947 */ /* 0x000fea0003800000 */
[----:B-1234-:R-:W1:Y:S01]  /*0740*/  LDS R2, [UR16+0x8] ;  /* 0x00000810ff027984 */ /* 0x01ee620008000800 */
[----:B------:R-:W2:Y:S01]  /*0750*/  LDC.64 R8, c[0x0][0x218] ;  /* 0x00008600ff087b82 */ /* 0x000ea20000000a00 */
[----:B------:R-:W-:Y:S02]  /*0760*/  IMAD.MOV.U32 R3, RZ, RZ, 0x70 ;  /* 0x00000070ff037424 */ /* 0x000fe400078e00ff */
[----:B--2---:R2:W-:Y:S03]  /*0770*/  STS.64 [UR16], R8 ;  /* 0x00000008ff007988 */ /* 0x0045e60008000a10 */
[----:B-1----:R-:W-:-:S05]  /*0780*/  LOP3.LUT R2, R2, 0x10, R3, 0xd8, !PT ;  /* 0x0000001002027812 */ /* 0x002fca00078ed803 */
[----:B------:R2:W-:Y:S02]  /*0790*/  STS [UR16+0x8], R2 ;  /* 0x00000802ff007988 */ /* 0x0005e40008000810 */
.L_x_15:
[----:B----4-:R-:W-:Y:S05]  /*07a0*/  BSYNC B1 ;  /* 0x0000000000017941 */ /* 0x010fea0003800000 */
.L_x_14:
[----:B------:R-:W-:Y:S04]  /*07b0*/  BSSY B1, `(.L_x_16) ;  /* 0x000000a000017945 */ /* 0x000fe80003800000 */
[----:B------:R-:W-:Y:S05]  /*07c0*/  @P2 BRA `(.L_x_17) ;  /* 0x0000000000202947 */ /* 0x000fea0003800000 */
[----:B-123--:R-:W1:Y:S01]  /*07d0*/  LDS R2, [UR16+0x34] ;  /* 0x00003410ff027984 */ /* 0x00ee620008000800 */
[----:B------:R-:W-:Y:S02]  /*07e0*/  IMAD.MOV.U32 R3, RZ, RZ, 0x3f000000 ;  /* 0x3f000000ff037424 */ /* 0x000fe400078e00ff */
[----:B------:R-:W-:Y:S01]  /*07f0*/  @!P2 IMAD.MOV.U32 R7, RZ, RZ, 0x1f ;  /* 0x0000001fff07a424 */ /* 0x000fe200078e00ff */
[----:B------:R-:W2:Y:S02]  /*0800*/  @!P2 LDS R8, [UR16+0x38] ;  /* 0x00003810ff08a984 */ /* 0x000ea40008000800 */
[----:B-1----:R-:W-:Y:S02]  /*0810*/  LOP3.LUT R2, R2, 0xff000000, R3, 0xb8, !PT ;  /* 0xff00000002027812 */ /* 0x002fe400078eb803 */
[----:B--2---:R-:W-:-:S03]  /*0820*/  @!P2 LOP3.LUT R3, R8, 0xff, R7, 0xb8, !PT ;  /* 0x000000ff0803a812 */ /* 0x004fc600078eb807 */
[----:B------:R4:W-:Y:S04]  /*0830*/  STS [UR16+0x34], R2 ;  /* 0x00003402ff007988 */ /* 0x0009e80008000810 */
[----:B------:R4:W-:Y:S02]  /*0840*/  @!P2 STS [UR16+0x38], R3 ;  /* 0x00003803ff00a988 */ /* 0x0009e40008000810 */
.L_x_17:
[----:B------:R-:W-:Y:S05]  /*0850*/  BSYNC B1 ;  /* 0x0000000000017941 */ /* 0x000fea0003800000 */
.L_x_16:
[----:B------:R-:W-:Y:S04]  /*0860*/  BSSY B1, `(.L_x_18) ;  /* 0x0000004000017945 */ /* 0x000fe80003800000 */
[----:B------:R-:W-:Y:S05]  /*0870*/  @P2 BRA `(.L_x_19) ;  /* 0x0000000000082947 */ /* 0x000fea0003800000 */
[----:B------:R1:W-:Y:S04]  /*0880*/  STS [UR16+0x24], R13 ;  /* 0x0000240dff007988 */ /* 0x0003e80008000810 */
[----:B------:R1:W-:Y:S02]  /*0890*/  STS [UR16+0x20], R5 ;  /* 0x00002005ff007988 */ /* 0x0003e40008000810 */
.L_x_19:
[----:B------:R-:W-:Y:S05]  /*08a0*/  BSYNC B1 ;  /* 0x0000000000017941 */ /* 0x000fea0003800000 */
.L_x_18:
[----:B------:R-:W-:Y:S04]  /*08b0*/  BSSY B1, `(.L_x_20) ;  /* 0x000000e000017945 */ /* 0x000fe80003800000 */
[----:B------:R-:W-:Y:S05]  /*08c0*/  @P2 BRA `(.L_x_21) ;  /* 0x0000000000302947 */ /* 0x000fea0003800000 */
[----:B----4-:R-:W4:Y:S01]  /*08d0*/  LDS R3, [UR16+0x34] ;  /* 0x00003410ff037984 */ /* 0x010f220008000800 */
[----:B------:R-:W4:Y:S03]  /*08e0*/  LDC.64 R10, c[0x0][0x240] ;  /* 0x00009000ff0a7b82 */ /* 0x000f260000000a00 */
[----:B-123--:R-:W1:Y:S01]  /*08f0*/  LDS R2, [UR16+0x1c] ;  /* 0x00001c10ff027984 */ /* 0x00ee620008000800 */
[C---:B----4-:R-:W-:Y:S01]  /*0900*/  SHF.L.U64.HI R8, R10.reuse, 0x1, R11 ;  /* 0x000000010a087819 */ /* 0x050fe2000001020b */
[----:B------:R-:W-:-:S03]  /*0910*/  IMAD.SHL.U32 R7, R10, 0x2, RZ ;  /* 0x000000020a077824 */ /* 0x000fc600078e00ff */
[--C-:B------:R-:W-:Y:S02]  /*0920*/  SHF.R.U32.HI R9, RZ, 0x4, R8.reuse ;  /* 0x00000004ff097819 */ /* 0x100fe40000011608 */
[----:B------:R-:W-:-:S05]  /*0930*/  SHF.R.U64 R7, R7, 0x4, R8 ;  /* 0x0000000407077819 */ /* 0x000fca0000001208 */
[----:B------:R2:W-:Y:S01]  /*0940*/  STS [UR16+0xc], R7 ;  /* 0x00000c07ff007988 */ /* 0x0005e20008000810 */
[----:B------:R-:W-:Y:S02]  /*0950*/  LOP3.LUT R3, R3, 0x7, RZ, 0xb8, !PT ;  /* 0x0000000703037812 */ /* 0x000fe400078eb8ff */
[----:B-1----:R-:W-:-:S03]  /*0960*/  LOP3.LUT R2, R2, 0xf, R9, 0xb8, !PT ;  /* 0x0000000f02027812 */ /* 0x002fc600078eb809 */
[----:B------:R2:W-:Y:S04]  /*0970*/  STS [UR16+0x34], R3 ;  /* 0x00003403ff007988 */ /* 0x0005e80008000810 */
[----:B------:R2:W-:Y:S02]  /*0980*/  STS [UR16+0x1c], R2 ;  /* 0x00001c02ff007988 */ /* 0x0005e40008000810 */
.L_x_21:
[----:B------:R-:W-:Y:S05]  /*0990*/  BSYNC B1 ;  /* 0x0000000000017941 */ /* 0x000fea0003800000 */
.L_x_20:
[----:B------:R-:W-:Y:S04]  /*09a0*/  BSSY B2, `(.L_x_22) ;  /* 0x000001a000027945 */ /* 0x000fe80003800000 */
[----:B------:R-:W-:Y:S04]  /*09b0*/  BSSY B1, `(.L_x_23) ;  /* 0x0000015000017945 */ /* 0x000fe80003800000 */
[----:B------:R-:W-:Y:S05]  /*09c0*/  @P2 BRA `(.L_x_24) ;  /* 0x0000000000202947 */ /* 0x000fea0003800000 */
[----:B-1234-:R-:W1:Y:S02]  /*09d0*/  LDS R2, [UR16+0x34] ;  /* 0x00003410ff027984 */ /* 0x01ee640008000800 */
[----:B-1----:R-:W-:-:S05]  /*09e0*/  LOP3.LUT R2, R2, 0x38, RZ, 0xb8, !PT ;  /* 0x0000003802027812 */ /* 0x002fca00078eb8ff */
[----:B------:R1:W-:Y:S01]  /*09f0*/  STS [UR16+0x34], R2 ;  /* 0x00003402ff007988 */ /* 0x0003e20008000810 */
[----:B------:R-:W-:Y:S05]  /*0a00*/  @P2 BRA `(.L_x_25) ;  /* 0x0000000000202947 */ /* 0x000fea0003800000 */
[----:B-1----:R-:W1:Y:S01]  /*0a10*/  LDS R2, [UR16+0x8] ;  /* 0x00000810ff027984 */ /* 0x002e620008000800 */
[----:B------:R-:W-:-:S05]  /*0a20*/  IMAD.MOV.U32 R3, RZ, RZ, 0x780 ;  /* 0x00000780ff037424 */ /* 0x000fca00078e00ff */
[----:B-1----:R-:W-:-:S05]  /*0a30*/  LOP3.LUT R2, R2, 0x500, R3, 0xd8, !PT ;  /* 0x0000050002027812 */ /* 0x002fca00078ed803 */
[----:B------:R1:W-:Y:S02]  /*0a40*/  STS [UR16+0x8], R2 ;  /* 0x00000802ff007988 */ /* 0x0003e40008000810 */
.L_x_24:
[----:B------:R-:W-:Y:S05]  /*0a50*/  @P2 BRA `(.L_x_26) ;  /* 0x0000000000282947 */ /* 0x000fea0003800000 */
[----:B-1234-:R-:W1:Y:S02]  /*0a60*/  LDS R2, [UR16+0x8] ;  /* 0x00000810ff027984 */ /* 0x01ee640008000800 */
[----:B-1----:R-:W-:-:S05]  /*0a70*/  LOP3.LUT R2, R2, 0x1800, RZ, 0xb8, !PT ;  /* 0x0000180002027812 */ /* 0x002fca00078eb8ff */
[----:B------:R2:W-:Y:S02]  /*0a80*/  STS [UR16+0x8], R2 ;  /* 0x00000802ff007988 */ /* 0x0005e40008000810 */
.L_x_25:
[----:B------:R-:W-:Y:S05]  /*0a90*/  @P2 BREAK B1 ;  /* 0x0000000000012942 */ /* 0x000fea0003800000 */
[----:B------:R-:W-:Y:S05]  /*0aa0*/  @P2 BRA `(.L_x_27) ;  /* 0x0000000000242947 */ /* 0x000fea0003800000 */
[----:B-12---:R-:W1:Y:S01]  /*0ab0*/  LDS R2, [UR16+0x8] ;  /* 0x00000810ff027984 */ /* 0x006e620008000800 */
[----:B------:R-:W-:-:S05]  /*0ac0*/  IMAD.MOV.U32 R3, RZ, RZ, 0x6000 ;  /* 0x00006000ff037424 */ /* 0x000fca00078e00ff */
[----:B-1----:R-:W-:-:S04]  /*0ad0*/  LOP3.LUT R2, R2, 0x6000, R3, 0xd8, !PT ;  /* 0x0000600002027812 */ /* 0x002fc800078ed803 */
[----:B------:R-:W-:-:S05]  /*0ae0*/  LOP3.LUT R2, R2, 0x400000, RZ, 0xb8, !PT ;  /* 0x0040000002027812 */ /* 0x000fca00078eb8ff */
[----:B------:R1:W-:Y:S02]  /*0af0*/  STS [UR16+0x8], R2 ;  /* 0x00000802ff007988 */ /* 0x0003e40008000810 */
.L_x_26:
[----:B------:R-:W-:Y:S05]  /*0b00*/  BSYNC B1 ;  /* 0x0000000000017941 */ /* 0x000fea0003800000 */
.L_x_23:
[----:B-1234-:R-:W1:Y:S02]  /*0b10*/  @!P2 LDS R2, [UR16+0x8] ;  /* 0x00000810ff02a984 */ /* 0x01ee640008000800 */
[----:B-1----:R-:W-:-:S05]  /*0b20*/  @!P2 LOP3.LUT R2, R2, 0x8000, RZ, 0xb8, !PT ;  /* 0x000080000202a812 */ /* 0x002fca00078eb8ff */
[----:B------:R3:W-:Y:S02]  /*0b30*/  @!P2 STS [UR16+0x8], R2 ;  /* 0x00000802ff00a988 */ /* 0x0007e40008000810 */
.L_x_27:
[----:B------:R-:W-:Y:S05]  /*0b40*/  BSYNC B2 ;  /* 0x0000000000027941 */ /* 0x000fea0003800000 */
.L_x_22:
[----:B------:R-:W-:Y:S05]  /*0b50*/  WARPSYNC.ALL ;  /* 0x0000000000007948 */ /* 0x000fea0003800000 */
[----:B------:R-:W-:-:S04]  /*0b60*/  UIADD3 UR21, UR5, 0x80, URZ ;  /* 0x0000008005157890 */ /* 0x000fc8000fffe03f */
[----:B------:R-:W-:-:S04]  /*0b70*/  UIADD3 UR20, UP0, UR21, UR22, URZ ;  /* 0x0000001615147290 */ /* 0x000fc8000ff1e03f */
[----:B------:R-:W-:Y:S01]  /*0b80*/  ULEA.HI.X.SX32 UR21, UR21, UR23, 0x1, UP0 ;  /* 0x0000001715157291 */ /* 0x000fe200080f0e3f */
[----:B------:R-:W-:Y:S11]  /*0b90*/  @P0 BRA `(.L_x_28) ;  /* 0x0000000000280947 */ /* 0x000ff60003800000 */
[----:B-123--:R-:W1:Y:S01]  /*0ba0*/  S2R R2, SR_LANEID ;  /* 0x0000000000027919 */ /* 0x00ee620000000000 */
[----:B------:R-:W-:Y:S05]  /*0bb0*/  WARPSYNC.ALL ;  /* 0x0000000000007948 */ /* 0x000fea0003800000 */
[----:B-1----:R-:W-:-:S05]  /*0bc0*/  IMAD.SHL.U32 R8, R2, 0x4, RZ ;  /* 0x0000000402087824 */ /* 0x002fca00078e00ff */
[----:B------:R-:W1:Y:S01]  /*0bd0*/  LDS R7, [R8+UR16] ;  /* 0x0000001008077984 */ /* 0x000e620008000800 */
[----:B------:R-:W-:-:S05]  /*0be0*/  IADD3 R2, P1, R8, UR20, RZ ;  /* 0x0000001408027c10 */ /* 0x000fca000ff3e0ff */
[----:B------:R-:W-:-:S05]  /*0bf0*/  IMAD.X R3, RZ, RZ, UR21, P1 ;  /* 0x00000015ff037e24 */ /* 0x000fca00088e06ff */
[----:B-1----:R4:W2:Y:S01]  /*0c00*/  ATOMG.E.EXCH.STRONG.GPU PT, RZ, [R2], R7 ;  /* 0x0000000702ff73a8 */ /* 0x0028a200041ee100 */
[----:B------:R-:W-:-:S04]  /*0c10*/  DEPBAR {5,4,3,2,1,0} ;  /* 0x0000003f0000791a */ /* 0x000fc80000000000 */
[----:B------:R4:W-:Y:S01]  /*0c20*/  UTMACCTL.IV [UR20] ;  /* 0x00000000140079b9 */ /* 0x0009e20008000000 */
[----:B------:R-:W-:Y:S01]  /*0c30*/  NOP ;  /* 0x0000000000007918 */ /* 0x000fe20000000000 */
.L_x_28:
[----:B------:R-:W-:Y:S05]  /*0c40*/  @P0 BRA `(.L_x_29) ;  /* 0x00000000000c0947 */ /* 0x000fea0003800000 */
[----:B------:R0:W-:Y:S01]  /*0c50*/  UTMACMDFLUSH ;  /* 0x00000000000079b7 */ /* 0x0001e20000000000 */
[----:B------:R-:W-:Y:S05]  /*0c60*/  @P0 BRA `(.L_x_29) ;  /* 0x0000000000040947 */ /* 0x000fea0003800000 */
[----:B------:R-:W-:-:S04]  /*0c70*/  DEPBAR.LE SB0, 0x0 ;  /* 0x000080000000791a */ /* 0x000fc80000000000 */
.L_x_29:
[----:B------:R-:W-:Y:S05]  /*0c80*/  WARPSYNC.ALL ;  /* 0x0000000000007948 */ /* 0x000fea0003800000 */
[----:B--2---:R-:W-:Y:S06]  /*0c90*/  BAR.SYNC.DEFER_BLOCKING 0x0 ;  /* 0x0000000000007b1d */ /* 0x004fec0000010000 */
[----:B------:R-:W-:Y:S02]  /*0ca0*/  BSSY B2, `(.L_x_30) ;  /* 0x000000b000027945 */ /* 0x000fe40003800000 */
[----:B------:R-:W-:Y:S06]  /*0cb0*/  BAR.SYNC.DEFER_BLOCKING 0x0 ;  /* 0x0000000000007b1d */ /* 0x000fec0000010000 */
[----:B------:R2:W-:Y:S01]  /*0cc0*/  @!P0 STS [R12], RZ ;  /* 0x000000ff0c008388 */ /* 0x0005e20000000800 */
[----:B------:R-:W-:Y:S01]  /*0cd0*/  NOP ;  /* 0x0000000000007918 */ /* 0x000fe20000000000 */
[----:B------:R-:W-:Y:S05]  /*0ce0*/  @P2 BRA `(.L_x_31) ;  /* 0x0000000000182947 */ /* 0x000fea0003800000 */
[----:B-1-34-:R-:W1:Y:S01]  /*0cf0*/  LDS R2, [UR16+0x8] ;  /* 0x00000810ff027984 */ /* 0x01ae620008000800 */
[----:B------:R-:W3:Y:S01]  /*0d00*/  LDC.64 R8, c[0x0][0x220] ;  /* 0x00008800ff087b82 */ /* 0x000ee20000000a00 */
[----:B------:R-:W-:Y:S02]  /*0d10*/  IMAD.MOV.U32 R3, RZ, RZ, 0x70 ;  /* 0x00000070ff037424 */ /* 0x000fe400078e00ff */
[----:B---3--:R3:W-:Y:S03]  /*0d20*/  STS.64 [UR16], R8 ;  /* 0x00000008ff007988 */ /* 0x0087e60008000a10 */
[----:B-1----:R-:W-:-:S05]  /*0d30*/  LOP3.LUT R2, R2, 0x10, R3, 0xd8, !PT ;  /* 0x0000001002027812 */ /* 0x002fca00078ed803 */
[----:B------:R3:W-:Y:S02]  /*0d40*/  STS [UR16+0x8], R2 ;  /* 0x00000802ff007988 */ /* 0x0007e40008000810 */
.L_x_31:
[----:B----4-:R-:W-:Y:S05]  /*0d50*/  BSYNC B2 ;  /* 0x0000000000027941 */ /* 0x010fea0003800000 */
.L_x_30:
[----:B------:R-:W-:Y:S04]  /*0d60*/  BSSY B3, `(.L_x_32) ;  /* 0x0000011000037945 */ /* 0x000fe80003800000 */
[----:B------:R-:W-:Y:S04]  /*0d70*/  BSSY B2, `(.L_x_33) ;  /* 0x000000e000027945 */ /* 0x000fe80003800000 */
[----:B------:R-:W-:Y:S05]  /*0d80*/  @P2 BRA `(.L_x_34) ;  /* 0x0000000000242947 */ /* 0x000fea0003800000 */
[----:B-1-3--:R-:W1:Y:S01]  /*0d90*/  LDS R2, [UR16+0x34] ;  /* 0x00003410ff027984 */ /* 0x00ae620008000800 */
[----:B------:R-:W-:-:S05]  /*0da0*/  IMAD.MOV.U32 R3, RZ, RZ, 0x3f000000 ;  /* 0x3f000000ff037424 */ /* 0x000fca00078e00ff */
[----:B-1----:R-:W-:-:S05]  /*0db0*/  LOP3.LUT R2, R2, 0xff000000, R3, 0xb8, !PT ;  /* 0xff00000002027812 */ /* 0x002fca00078eb803 */
[----:B------:R1:W-:Y:S01]  /*0dc0*/  STS [UR16+0x34], R2 ;  /* 0x00003402ff007988 */ /* 0x0003e20008000810 */
[----:B------:R-:W-:Y:S05]  /*0dd0*/  @P2 BRA `(.L_x_35) ;  /* 0x00000000001c2947 */ /* 0x000fea0003800000 */
[----:B-1----:R-:W1:Y:S01]  /*0de0*/  LDS R2, [UR16+0x38] ;  /* 0x00003810ff027984 */ /* 0x002e620008000800 */
[----:B------:R-:W-:-:S05]  /*0df0*/  IMAD.MOV.U32 R3, RZ, RZ, 0x7f ;  /* 0x0000007fff037424 */ /* 0x000fca00078e00ff */
[----:B-1----:R-:W-:-:S05]  /*0e00*/  LOP3.LUT R2, R2, 0xff, R3, 0xb8, !PT ;  /* 0x000000ff02027812 */ /* 0x002fca00078eb803 */
[----:B------:R4:W-:Y:S02]  /*0e10*/  STS [UR16+0x38], R2 ;  /* 0x00003802ff007988 */ /* 0x0009e40008000810 */
.L_x_34:
[----:B------:R-:W-:Y:S05]  /*0e20*/  @P2 BREAK B2 ;  /* 0x0000000000022942 */ /* 0x000fea0003800000 */
[----:B------:R-:W-:Y:S05]  /*0e30*/  @P2 BRA `(.L_x_36) ;  /* 0x00000000000c2947 */ /* 0x000fea0003800000 */
[----:B------:R1:W-:Y:S02]  /*0e40*/  STS [UR16+0x20], R5 ;  /* 0x00002005ff007988 */ /* 0x0003e40008000810 */
.L_x_35:
[----:B------:R-:W-:Y:S05]  /*0e50*/  BSYNC B2 ;  /* 0x0000000000027941 */ /* 0x000fea0003800000 */
.L_x_33:
[----:B------:R1:W-:Y:S02]  /*0e60*/  @!P2 STS [UR16+0x24], R4 ;  /* 0x00002404ff00a988 */ /* 0x0003e40008000810 */
.L_x_36:
[----:B------:R-:W-:Y:S05]  /*0e70*/  BSYNC B3 ;  /* 0x0000000000037941 */ /* 0x000fea0003800000 */
.L_x_32:
[----:B------:R-:W-:Y:S05]  /*0e80*/  WARPSYNC.ALL ;  /* 0x0000000000007948 */ /* 0x000fea0003800000 */
[----:B------:R-:W-:Y:S04]  /*0e90*/  BSSY B3, `(.L_x_37) ;  /* 0x000000e000037945 */ /* 0x000fe80003800000 */
[----:B------:R-:W-:Y:S05]  /*0ea0*/  @P2 BRA `(.L_x_38) ;  /* 0x0000000000302947 */ /* 0x000fea0003800000 */
[----:B------:R-:W5:Y:S01]  /*0eb0*/  LDS R3, [UR16+0x34] ;  /* 0x00003410ff037984 */ /* 0x000f620008000800 */
[----:B-1----:R-:W1:Y:S03]  /*0ec0*/  LDC.64 R4, c[0x0][0x248] ;  /* 0x00009200ff047b82 */ /* 0x002e660000000a00 */
[----:B---34-:R-:W3:Y:S01]  /*0ed0*/  LDS R2, [UR16+0x1c] ;  /* 0x00001c10ff027984 */ /* 0x018ee20008000800 */
[C---:B-1----:R-:W-:Y:S01]  /*0ee0*/  SHF.L.U64.HI R5, R4.reuse, 0x1, R5 ;  /* 0x0000000104057819 */ /* 0x042fe20000010205 */
[----:B------:R-:W-:-:S03]  /*0ef0*/  IMAD.SHL.U32 R4, R4, 0x2, RZ ;  /* 0x0000000204047824 */ /* 0x000fc600078e00ff */
[--C-:B------:R-:W-:Y:S02]  /*0f00*/  SHF.R.U32.HI R7, RZ, 0x4, R5.reuse ;  /* 0x00000004ff077819 */ /* 0x100fe40000011605 */
[----:B------:R-:W-:-:S05]  /*0f10*/  SHF.R.U64 R4, R4, 0x4, R5 ;  /* 0x0000000404047819 */ /* 0x000fca0000001205 */
[----:B------:R1:W-:Y:S01]  /*0f20*/  STS [UR16+0xc], R4 ;  /* 0x00000c04ff007988 */ /* 0x0003e20008000810 */
[----:B-----5:R-:W-:Y:S02]  /*0f30*/  LOP3.LUT R3, R3, 0x7, RZ, 0xb8, !PT ;  /* 0x0000000703037812 */ /* 0x020fe400078eb8ff */
[----:B---3--:R-:W-:-:S03]  /*0f40*/  LOP3.LUT R2, R2, 0xf, R7, 0xb8, !PT ;  /* 0x0000000f02027812 */ /* 0x008fc600078eb807 */
[----:B------:R1:W-:Y:S04]  /*0f50*/  STS [UR16+0x34], R3 ;  /* 0x00003403ff007988 */ /* 0x0003e80008000810 */
[----:B------:R1:W-:Y:S02]  /*0f60*/  STS [UR16+0x1c], R2 ;  /* 0x00001c02ff007988 */ /* 0x0003e40008000810 */
.L_x_38:
[----:B------:R-:W-:Y:S05]  /*0f70*/  BSYNC B3 ;  /* 0x0000000000037941 */ /* 0x000fea0003800000 */
.L_x_37:
[----:B------:R-:W-:Y:S04]  /*0f80*/  BSSY B3, `(.L_x_39) ;  /* 0x000001a000037945 */ /* 0x000fe80003800000 */
[----:B------:R-:W-:Y:S04]  /*0f90*/  BSSY B4, `(.L_x_40) ;  /* 0x0000015000047945 */ /* 0x000fe80003800000 */
[----:B------:R-:W-:Y:S05]  /*0fa0*/  @P2 BRA `(.L_x_41) ;  /* 0x0000000000202947 */ /* 0x000fea0003800000 */
[----:B-1-34-:R-:W1:Y:S02]  /*0fb0*/  LDS R2, [UR16+0x34] ;  /* 0x00003410ff027984 */ /* 0x01ae640008000800 */
[----:B-1----:R-:W-:-:S05]  /*0fc0*/  LOP3.LUT R2, R2, 0x38, RZ, 0xb8, !PT ;  /* 0x0000003802027812 */ /* 0x002fca00078eb8ff */
[----:B------:R1:W-:Y:S01]  /*0fd0*/  STS [UR16+0x34], R2 ;  /* 0x00003402ff007988 */ /* 0x0003e20008000810 */
[----:B------:R-:W-:Y:S05]  /*0fe0*/  @P2 BRA `(.L_x_42) ;  /* 0x0000000000202947 */ /* 0x000fea0003800000 */
[----:B-1----:R-:W1:Y:S01]  /*0ff0*/  LDS R2, [UR16+0x8] ;  /* 0x00000810ff027984 */ /* 0x002e620008000800 */
[----:B------:R-:W-:-:S05]  /*1000*/  IMAD.MOV.U32 R3, RZ, RZ, 0x780 ;  /* 0x00000780ff037424 */ /* 0x000fca00078e00ff */
[----:B-1----:R-:W-:-:S05]  /*1010*/  LOP3.LUT R2, R2, 0x500, R3, 0xd8, !PT ;  /* 0x0000050002027812 */ /* 0x002fca00078ed803 */
[----:B------:R1:W-:Y:S02]  /*1020*/  STS [UR16+0x8], R2 ;  /* 0x00000802ff007988 */ /* 0x0003e40008000810 */
.L_x_41:
[----:B------:R-:W-:Y:S05]  /*1030*/  @P2 BRA `(.L_x_43) ;  /* 0x0000000000282947 */ /* 0x000fea0003800000 */
[----:B-1-34-:R-:W1:Y:S02]  /*1040*/  LDS R2, [UR16+0x8] ;  /* 0x00000810ff027984 */ /* 0x01ae640008000800 */
[----:B-1----:R-:W-:-:S05]  /*1050*/  LOP3.LUT R2, R2, 0x1800, RZ, 0xb8, !PT ;  /* 0x0000180002027812 */ /* 0x002fca00078eb8ff */
[----:B------:R3:W-:Y:S02]  /*1060*/  STS [UR16+0x8], R2 ;  /* 0x00000802ff007988 */ /* 0x0007e40008000810 */
.L_x_42:
[----:B------:R-:W-:Y:S05]  /*1070*/  @P2 BREAK B4 ;  /* 0x0000000000042942 */ /* 0x000fea0003800000 */
[----:B------:R-:W-:Y:S05]  /*1080*/  @P2 BRA `(.L_x_44) ;  /* 0x0000000000242947 */ /* 0x000fea0003800000 */
[----:B-1-3--:R-:W1:Y:S01]  /*1090*/  LDS R2, [UR16+0x8] ;  /* 0x00000810ff027984 */ /* 0x00ae620008000800 */
[----:B------:R-:W-:-:S05]  /*10a0*/  IMAD.MOV.U32 R3, RZ, RZ, 0x6000 ;  /* 0x00006000ff037424 */ /* 0x000fca00078e00ff */
[----:B-1----:R-:W-:-:S04]  /*10b0*/  LOP3.LUT R2, R2, 0x6000, R3, 0xd8, !PT ;  /* 0x0000600002027812 */ /* 0x002fc800078ed803 */
[----:B------:R-:W-:-:S05]  /*10c0*/  LOP3.LUT R2, R2, 0x400000, RZ, 0xb8, !PT ;  /* 0x0040000002027812 */ /* 0x000fca00078eb8ff */
[----:B------:R1:W-:Y:S02]  /*10d0*/  STS [UR16+0x8], R2 ;  /* 0x00000802ff007988 */ /* 0x0003e40008000810 */
.L_x_43:
[----:B------:R-:W-:Y:S05]  /*10e0*/  BSYNC B4 ;  /* 0x0000000000047941 */ /* 0x000fea0003800000 */
.L_x_40:
[----:B-1-34-:R-:W1:Y:S02]  /*10f0*/  @!P2 LDS R2, [UR16+0x8] ;  /* 0x00000810ff02a984 */ /* 0x01ae640008000800 */
[----:B-1----:R-:W-:-:S05]  /*1100*/  @!P2 LOP3.LUT R2, R2, 0x8000, RZ, 0xb8, !PT ;  /* 0x000080000202a812 */ /* 0x002fca00078eb8ff */
[----:B------:R4:W-:Y:S02]  /*1110*/  @!P2 STS [UR16+0x8], R2 ;  /* 0x00000802ff00a988 */ /* 0x0009e40008000810 */
.L_x_44:
[----:B------:R-:W-:Y:S05]  /*1120*/  BSYNC B3 ;  /* 0x0000000000037941 */ /* 0x000fea0003800000 */
.L_x_39:
[----:B------:R-:W-:Y:S05]  /*1130*/  WARPSYNC.ALL ;  /* 0x0000000000007948 */ /* 0x000fea0003800000 */
[----:B------:R-:W-:Y:S01]  /*1140*/  UIADD3 UR5, UR5, 0x100, URZ ;  /* 0x0000010005057890 */ /* 0x000fe2000fffe03f */
[----:B------:R-:W-:Y:S01]  /*1150*/  ISETP.GE.AND P1, PT, R14, 0x1, PT ;  /* 0x000000010e00780c */ /* 0x000fe20003f26270 */
[----:B------:R-:W-:Y:S01]  /*1160*/  IMAD.MOV.U32 R24, RZ, RZ, RZ ;  /* 0x000000ffff187224 */ /* 0x000fe200078e00ff */
[----:B------:R-:W-:Y:S01]  /*1170*/  SHF.R.U32.HI R7, RZ, 0x5, R0 ;  /* 0x00000005ff077819 */ /* 0x000fe20000011600 */
[----:B------:R-:W-:-:S04]  /*1180*/  UIADD3 UR22, UP0, UR5, UR22, URZ ;  /* 0x0000001605167290 */ /* 0x000fc8000ff1e03f */
[----:B------:R-:W-:Y:S01]  /*1190*/  ULEA.HI.X.SX32 UR23, UR5, UR23, 0x1, UP0 ;  /* 0x0000001705177291 */ /* 0x000fe200080f0e3f */
[----:B------:R-:W-:Y:S11]  /*11a0*/  @P0 BRA `(.L_x_45) ;  /* 0x0000000000280947 */ /* 0x000ff60003800000 */
[----:B-1-34-:R-:W1:Y:S01]  /*11b0*/  S2R R2, SR_LANEID ;  /* 0x0000000000027919 */ /* 0x01ae620000000000 */
[----:B------:R-:W-:Y:S05]  /*11c0*/  WARPSYNC.ALL ;  /* 0x0000000000007948 */ /* 0x000fea0003800000 */
[----:B-1----:R-:W-:-:S05]  /*11d0*/  IMAD.SHL.U32 R4, R2, 0x4, RZ ;  /* 0x0000000402047824 */ /* 0x002fca00078e00ff */
[----:B------:R-:W1:Y:S01]  /*11e0*/  LDS R5, [R4+UR16] ;  /* 0x0000001004057984 */ /* 0x000e620008000800 */
[----:B------:R-:W-:-:S05]  /*11f0*/  IADD3 R2, P3, R4, UR22, RZ ;  /* 0x0000001604027c10 */ /* 0x000fca000ff7e0ff */
[----:B------:R-:W-:-:S05]  /*1200*/  IMAD.X R3, RZ, RZ, UR23, P3 ;  /* 0x00000017ff037e24 */ /* 0x000fca00098e06ff */
[----:B-1----:R1:W3:Y:S01]  /*1210*/  ATOMG.E.EXCH.STRONG.GPU PT, RZ, [R2], R5 ;  /* 0x0000000502ff73a8 */ /* 0x0022e200041ee100 */
[----:B------:R-:W-:-:S04]  /*1220*/  DEPBAR {5,4,3,2,1,0} ;  /* 0x0000003f0000791a */ /* 0x000fc80000000000 */
[----:B------:R1:W-:Y:S01]  /*1230*/  UTMACCTL.IV [UR22] ;  /* 0x00000000160079b9 */ /* 0x0003e20008000000 */
[----:B------:R-:W-:Y:S01]  /*1240*/  NOP ;  /* 0x0000000000007918 */ /* 0x000fe20000000000 */
.L_x_45:
[----:B------:R-:W-:Y:S05]  /*1250*/  @P0 BRA `(.L_x_46) ;  /* 0x00000000000c0947 */ /* 0x000fea0003800000 */
[----:B------:R0:W-:Y:S01]  /*1260*/  UTMACMDFLUSH ;  /* 0x00000000000079b7 */ /* 0x0001e20000000000 */
[----:B------:R-:W-:Y:S05]  /*1270*/  @P0 BRA `(.L_x_46) ;  /* 0x0000000000040947 */ /* 0x000fea0003800000 */
[----:B------:R-:W-:-:S04]  /*1280*/  DEPBAR.LE SB0, 0x0 ;  /* 0x000080000000791a */ /* 0x000fc80000000000 */
.L_x_46:
[----:B------:R-:W-:Y:S05]  /*1290*/  WARPSYNC.ALL ;  /* 0x0000000000007948 */ /* 0x000fea0003800000 */
[----:B---3--:R-:W-:Y:S01]  /*12a0*/  BAR.SYNC.DEFER_BLOCKING 0x0 ;  /* 0x0000000000007b1d */ /* 0x008fe20000010000 */
[----:B------:R-:W-:Y:S01]  /*12b0*/  R2UR UR26, R7 ;  /* 0x00000000071a72ca */ /* 0x000fe200000e0000 */
[----:B------:R-:W-:Y:S01]  /*12c0*/  USHF.L.U32 UR17, UR27, 0x7, URZ ;  /* 0x000000071b117899 */ /* 0x000fe2000800063f */
[----:B------:R-:W-:Y:S01]  /*12d0*/  IMAD.MOV.U32 R25, RZ, RZ, RZ ;  /* 0x000000ffff197224 */ /* 0x000fe200078e00ff */
[----:B------:R-:W-:Y:S01]  /*12e0*/  USHF.L.U32 UR11, UR28, 0x7, URZ ;  /* 0x000000071c0b7899 */ /* 0x000fe2000800063f */
[----:B------:R-:W-:Y:S01]  /*12f0*/  CS2R R26, SRZ ;  /* 0x00000000001a7805 */ /* 0x000fe2000001ff00 */
[----:B------:R-:W-:Y:S01]  /*1300*/  VOTEU.ALL UP0, P2 ;  /* 0x00000000003f7886 */ /* 0x000fe20001000000 */
[----:B------:R-:W-:Y:S01]  /*1310*/  UMOV UR6, 0x1 ;  /* 0x0000000100067882 */ /* 0x000fe20000000000 */
[----:B------:R-:W-:Y:S01]  /*1320*/  VOTEU.ALL UP1, P2 ;  /* 0x00000000003f7886 */ /* 0x000fe20001020000 */
[----:B------:R-:W-:-:S02]  /*1330*/  CS2R R28, SRZ ;  /* 0x00000000001c7805 */ /* 0x000fc4000001ff00 */
[----:B------:R-:W-:Y:S01]  /*1340*/  CS2R R30, SRZ ;  /* 0x00000000001e7805 */ /* 0x000fe2000001ff00 */
[----:B------:R-:W-:-:S04]  /*1350*/  @!UP0 UIADD3 UR8, -UR6, 0x100000, URZ ;  /* 0x0010000006088890 */ /* 0x000fc8000fffe13f */
[----:B------:R-:W-:Y:S02]  /*1360*/  @!UP0 USHF.L.U32 UR9, UR8, 0xb, URZ ;  /* 0x0000000b08098899 */ /* 0x000fe4000800063f */
[----:B------:R-:W-:Y:S01]  /*1370*/  @!UP0 USHF.L.U32 UR8, UR8, 0x1, URZ ;  /* 0x0000000108088899 */ /* 0x000fe2000800063f */
[----:B------:R-:W-:Y:S01]  /*1380*/  CS2R R32, SRZ ;  /* 0x0000000000207805 */ /* 0x000fe2000001ff00 */
[----:B------:R-:W-:-:S04]  /*1390*/  @!UP0 UIADD3 UR6, -UR6, 0x100000, URZ ;  /* 0x0010000006068890 */ /* 0x000fc8000fffe13f */
[----:B------:R-:W-:Y:S02]  /*13a0*/  @!UP0 USHF.L.U32 UR7, UR6, 0xb, URZ ;  /* 0x0000000b06078899 */ /* 0x000fe4000800063f */
[----:B------:R-:W-:Y:S01]  /*13b0*/  @!UP0 USHF.L.U32 UR6, UR6, 0x1, URZ ;  /* 0x0000000106068899 */ /* 0x000fe2000800063f */
[----:B------:R-:W-:Y:S01]  /*13c0*/  CS2R R34, SRZ ;  /* 0x0000000000227805 */ /* 0x000fe2000001ff00 */
[----:B------:R-:W-:Y:S01]  /*13d0*/  VOTEU.ALL UP0, P2 ;  /* 0x00000000003f7886 */ /* 0x000fe20001000000 */
[----:B------:R-:W-:Y:S02]  /*13e0*/  CS2R R36, SRZ ;  /* 0x0000000000247805 */ /* 0x000fe4000001ff00 */
[----:B------:R-:W-:Y:S02]  /*13f0*/  CS2R R38, SRZ ;  /* 0x0000000000267805 */ /* 0x000fe4000001ff00 */
[----:B------:R-:W-:Y:S02]  /*1400*/  CS2R R40, SRZ ;  /* 0x0000000000287805 */ /* 0x000fe4000001ff00 */
[----:B------:R-:W-:-:S02]  /*1410*/  CS2R R42, SRZ ;  /* 0x00000000002a7805 */ /* 0x000fc4000001ff00 */
[----:B------:R-:W-:Y:S02]  /*1420*/  CS2R R44, SRZ ;  /* 0x00000000002c7805 */ /* 0x000fe4000001ff00 */
[----:B------:R-:W-:Y:S02]  /*1430*/  CS2R R46, SRZ ;  /* 0x00000000002e7805 */ /* 0x000fe4000001ff00 */
[----:B------:R-:W-:Y:S02]  /*1440*/  CS2R R48, SRZ ;  /* 0x0000000000307805 */ /* 0x000fe4000001ff00 */
[----:B------:R-:W-:Y:S01]  /*1450*/  CS2R R50, SRZ ;  /* 0x0000000000327805 */ /* 0x000fe2000001ff00 */
[----:B------:R-:W3:Y:S02]  /*1460*/  FENCE.VIEW.ASYNC.S ;  /* 0x00000000000073c6 */ /* 0x000ee40000000000 */
[----:B---3--:R3:W4:Y:S02]  /*1470*/  @!UP0 SYNCS.EXCH.64 URZ, [UR16+0x8000], UR8 ;  /* 0x00800008103f85b2 */ /* 0x0087240008000100 */
[----:B----4-:R-:W-:Y:S01]  /*1480*/  BAR.SYNC.DEFER_BLOCKING 0x0 ;  /* 0x0000000000007b1d */ /* 0x010fe20000010000 */
[----:B------:R-:W-:-:S02]  /*1490*/  CS2R R52, SRZ ;  /* 0x0000000000347805 */ /* 0x000fc4000001ff00 */
[----:B------:R-:W-:Y:S02]  /*14a0*/  CS2R R54, SRZ ;  /* 0x0000000000367805 */ /* 0x000fe4000001ff00 */
[----:B------:R-:W-:Y:S02]  /*14b0*/  CS2R R56, SRZ ;  /* 0x0000000000387805 */ /* 0x000fe4000001ff00 */
[----:B------:R-:W-:Y:S02]  /*14c0*/  CS2R R58, SRZ ;  /* 0x00000000003a7805 */ /* 0x000fe4000001ff00 */
[----:B------:R-:W-:Y:S02]  /*14d0*/  CS2R R60, SRZ ;  /* 0x00000000003c7805 */ /* 0x000fe4000001ff00 */
[----:B------:R-:W-:Y:S02]  /*14e0*/  CS2R R62, SRZ ;  /* 0x00000000003e7805 */ /* 0x000fe4000001ff00 */
        /* <DEDUP_REMOVED lines=11> */
[----:B------:R-:W-:Y:S01]  /*15a0*/  CS2R R86, SRZ ;  /* 0x0000000000567805 */ /* 0x000fe2000001ff00 */
[----:B------:R3:W4:Y:S01]  /*15b0*/  @!UP1 SYNCS.EXCH.64 URZ, [UR16+0x8008], UR6 ;  /* 0x00800806103f95b2 */ /* 0x0007220008000100 */
[----:B------:R-:W-:Y:S05]  /*15c0*/  @!P1 BRA `(.L_x_47) ;  /* 0x0000000400909947 */ /* 0x000fea0003800000 */
        /* <DEDUP_REMOVED lines=31> */
[----:B------:R-:W-:Y:S01]  /*17c0*/  CS2R R86, SRZ ;  /* 0x0000000000567805 */ /* 0x000fe2000001ff00 */
[----:B------:R-:W-:Y:S01]  /*17d0*/  UMOV UR5, URZ ;  /* 0x0000003f00057c82 */ /* 0x000fe20008000000 */
[----:B------:R-:W-:-:S05]  /*17e0*/  UMOV UR10, URZ ;  /* 0x0000003f000a7c82 */ /* 0x000fca0008000000 */
.L_x_49:
[----:B----4-:R-:W-:Y:S01]  /*17f0*/  BAR.SYNC.DEFER_BLOCKING 0x0 ;  /* 0x0000000000007b1d */ /* 0x010fe20000010000 */
[----:B------:R-:W-:Y:S01]  /*1800*/  ULEA UR30, UR5, UR16, 0x3 ;  /* 0x00000010051e7291 */ /* 0x000fe2000f8e183f */
[----:B-1----:R-:W-:Y:S01]  /*1810*/  @!P2 IMAD.MOV.U32 R2, RZ, RZ, 0x4000 ;  /* 0x00004000ff02a424 */ /* 0x002fe200078e00ff */
[----:B------:R-:W-:Y:S01]  /*1820*/  ELECT P0, URZ, PT ;  /* 0x00000000003f782f */ /* 0x000fe20003800000 */
[----:B---3--:R-:W-:-:S03]  /*1830*/  ULEA UR8, UR5, UR16, 0xd ;  /* 0x0000001005087291 */ /* 0x008fc6000f8e683f */
[----:B------:R-:W-:Y:S02]  /*1840*/  ISETP.LT.U32.AND P0, PT, R6, 0x20, P0 ;  /* 0x000000200600780c */ /* 0x000fe40000701070 */
[----:B------:R-:W-:Y:S01]  /*1850*/  ELECT P1, URZ, PT ;  /* 0x00000000003f782f */ /* 0x000fe20003820000 */
[----:B------:R-:W-:-:S03]  /*1860*/  ULOP3.LUT UR12, UR26, 0x1, URZ, 0xc0, !UPT ;  /* 0x000000011a0c7892 */ /* 0x000fc6000f8ec03f */
[----:B------:R-:W-:Y:S01]  /*1870*/  ISETP.LT.U32.AND P1, PT, R6, 0x40, P1 ;  /* 0x000000400600780c */ /* 0x000fe20000f21070 */
[----:B------:R-:W-:Y:S02]  /*1880*/  UIADD3 UR29, UR8, 0x4000, URZ ;  /* 0x00004000081d7890 */ /* 0x000fe4000fffe03f */
[----:B------:R-:W-:Y:S02]  /*1890*/  ULEA UR14, UR12, UR17, 0x6 ;  /* 0x000000110c0e7291 */ /* 0x000fe4000f8e303f */
[----:B------:R-:W-:Y:S01]  /*18a0*/  ULEA UR12, UR12, UR29, 0xc ;  /* 0x0000001d0c0c7291 */ /* 0x000fe2000f8e603f */
[----:B------:R-:W-:Y:S01]  /*18b0*/  UMOV UR15, UR10 ;  /* 0x0000000a000f7c82 */ /* 0x000fe20008000000 */
[----:B------:R-:W-:Y:S01]  /*18c0*/  VOTEU.ANY UP0, P0 ;  /* 0x00000000003f7886 */ /* 0x000fe20000000100 */
[----:B------:R-:W-:Y:S01]  /*18d0*/  VOTEU.ANY UP2, P0 ;  /* 0x00000000003f7886 */ /* 0x000fe20000040100 */
[----:B------:R1:W-:Y:S01]  /*18e0*/  @!P2 SYNCS.ARRIVE.TRANS64 RZ, [UR30+0x8000], R2 ;  /* 0x00800002ffffa9a7 */ /* 0x0003e2000800001e */
[----:B------:R3:W-:Y:S06]  /*18f0*/  MEMBAR.ALL.CTA ;  /* 0x0000000000007992 */ /* 0x0007ec0000008000 */
[----:B---3--:R-:W3:Y:S01]  /*1900*/  FENCE.VIEW.ASYNC.S ;  /* 0x00000000000073c6 */ /* 0x008ee20000000000 */
[----:B------:R-:W-:Y:S01]  /*1910*/  @UP0 UIADD3 UR9, UR30, 0x8000, URZ ;  /* 0x000080001e090890 */ /* 0x000fe2000fffe03f */
[----:B------:R-:W-:Y:S01]  /*1920*/  @UP0 UMOV UR6, UR18 ;  /* 0x0000001200060c82 */ /* 0x000fe20008000000 */
[----:B------:R-:W-:Y:S01]  /*1930*/  @UP0 UMOV UR7, UR19 ;  /* 0x0000001300070c82 */ /* 0x000fe20008000000 */
[----:B---3--:R-:W-:Y:S01]  /*1940*/  VOTEU.ANY UP1, P1 ;  /* 0x00000000003f7886 */ /* 0x008fe20000820100 */
[----:B------:R-:W-:Y:S01]  /*1950*/  VOTEU.ANY UP3, P1 ;  /* 0x00000000003f7886 */ /* 0x000fe20000860100 */
[----:B-1----:R-:W-:-:S03]  /*1960*/  IMAD.U32 R2, RZ, RZ, UR4 ;  /* 0x00000004ff027e24 */ /* 0x002fc6000f8e00ff */
[----:B------:R-:W-:Y:S01]  /*1970*/  @UP1 UIADD3 UR13, UR30, 0x8000, URZ ;  /* 0x000080001e0d1890 */ /* 0x000fe2000fffe03f */
[----:B------:R-:W-:Y:S01]  /*1980*/  @UP1 UMOV UR24, UR20 ;  /* 0x0000001400181c82 */ /* 0x000fe20008000000 */
[----:B------:R-:W-:Y:S01]  /*1990*/  @UP1 UMOV UR25, UR21 ;  /* 0x0000001500191c82 */ /* 0x000fe20008000000 */
[----:B------:R-:W-:Y:S01]  /*19a0*/  SHF.L.U32 R2, R2, 0x1f, RZ ;  /* 0x0000001f02027819 */ /* 0x000fe200000006ff */
[----:B------:R-:W-:Y:S06]  /*19b0*/  BAR.SYNC.DEFER_BLOCKING 0x0 ;  /* 0x0000000000007b1d */ /* 0x000fec0000010000 */
[----:B------:R1:W-:Y:S02]  /*19c0*/  @UP2 UTMALDG.2D [UR8], [UR6] ;  /* 0x00000008060025b4 */ /* 0x0003e40008008000 */
[----:B------:R-:W-:Y:S06]  /*19d0*/  BAR.SYNC.DEFER_BLOCKING 0x0 ;  /* 0x0000000000007b1d */ /* 0x000fec0000010000 */
[----:B------:R1:W-:Y:S02]  /*19e0*/  @UP3 UTMALDG.2D [UR12], [UR24] ;  /* 0x0000000c180035b4 */ /* 0x0003e40008008000 */
[----:B------:R-:W-:Y:S06]  /*19f0*/  BAR.SYNC.DEFER_BLOCKING 0x0 ;  /* 0x0000000000007b1d */ /* 0x000fec0000010000 */
[----:B------:R-:W3:Y:S02]  /*1a00*/  SYNCS.PHASECHK.TRANS64.TRYWAIT P0, [UR30+0x8000], R2 ;  /* 0x00800002ff0075a7 */ /* 0x000ee4000800015e */
[----:B-1-3--:R-:W-:Y:S05]  /*1a10*/  @!P0 BRA `(.L_x_48) ;  /* 0x0000000400b08947 */ /* 0x00afea0003800000 */
.L_x_50:
[----:B------:R-:W-:Y:S01]  /*1a20*/  USHF.L.U32 UR6, UR26, 0x6, URZ ;  /* 0x000000061a067899 */ /* 0x000fe2000800063f */
[----:B------:R-:W-:Y:S02]  /*1a30*/  WARPGROUP.DEPBAR.LE gsb0, 0x0 ;  /* 0x00008000000079c5 */ /* 0x000fe40000010000 */
[----:B------:R-:W-:Y:S01]  /*1a40*/  USHF.R.U32.HI UR9, URZ, 0x4, UR29 ;  /* 0x000000043f097899 */ /* 0x000fe2000801161d */
[----:B------:R-:W-:Y:S01]  /*1a50*/  WARPGROUP.ARRIVE ;  /* 0x00000000000079c5 */ /* 0x000fe20000000000 */
[----:B------:R-:W-:Y:S01]  /*1a60*/  ULOP3.LUT UR6, UR6, 0x100, URZ, 0xc0, !UPT ;  /* 0x0000010006067892 */ /* 0x000fe2000f8ec03f */
[----:B------:R-:W1:Y:S01]  /*1a70*/  LDC R2, c[0x0][0x230] ;  /* 0x00008c00ff027b82 */ /* 0x000e620000000800 */
[----:B------:R-:W-:Y:S01]  /*1a80*/  UMOV UR13, 0x80000020 ;  /* 0x80000020000d7882 */ /* 0x000fe20000000000 */
[----:B------:R-:W-:Y:S01]  /*1a90*/  UMOV UR15, 0x40000040 ;  /* 0x40000040000f7882 */ /* 0x000fe20000000000 */
[----:B------:R-:W-:Y:S02]  /*1aa0*/  ULEA.HI UR6, UR8, UR6, URZ, 0x1c ;  /* 0x0000000608067291 */ /* 0x000fe4000f8fe03f */
[----:B------:R-:W-:-:S02]  /*1ab0*/  USGXT.U32 UR8, UR9, 0xe ;  /* 0x0000000e0908789a */ /* 0x000fc40008000000 */
[----:B------:R-:W-:Y:S02]  /*1ac0*/  ULOP3.LUT UR6, UR6, 0x3fff, URZ, 0xc0, !UPT ;  /* 0x00003fff06067892 */ /* 0x000fe4000f8ec03f */
[----:B------:R-:W-:Y:S02]  /*1ad0*/  ULOP3.LUT UR14, UR8, 0x1000000, URZ, 0xfc, !UPT ;  /* 0x01000000080e7892 */ /* 0x000fe4000f8efc3f */
[----:B------:R-:W-:Y:S02]  /*1ae0*/  UIADD3 UR10, UR10, 0x20, URZ ;  /* 0x000000200a0a7890 */ /* 0x000fe4000fffe03f */
[----:B------:R-:W-:Y:S01]  /*1af0*/  UIADD3 UR5, UR5, 0x1, URZ ;  /* 0x0000000105057890 */ /* 0x000fe2000fffe03f */
[----:B------:R-:W-:Y:S01]  /*1b00*/  UMOV UR12, UR6 ;  /* 0x00000006000c7c82 */ /* 0x000fe20008000000 */
[----:B------:R-:W-:Y:S01]  /*1b10*/  UMOV UR7, URZ ;  /* 0x0000003f00077c82 */ /* 0x000fe20008000000 */
[----:B------:R-:W-:Y:S02]  /*1b20*/  UMOV UR9, URZ ;  /* 0x0000003f00097c82 */ /* 0x000fe40008000000 */
[----:B------:R-:W-:Y:S01]  /*1b30*/  HGMMA.64x128x16.F32.BF16 R24, gdesc[UR12].tnspB, R24 ;  /* 0x41e000000c1879f0 */ /* 0x000fe20008701818 */
[----:B------:R-:W-:Y:S01]  /*1b40*/  UMOV UR12, 0xfffffffe ;  /* 0xfffffffe000c7882 */ /* 0x000fe20000000000 */
[----:B------:R-:W-:Y:S01]  /*1b50*/  UMOV UR13, 0x7fffffdf ;  /* 0x7fffffdf000d7882 */ /* 0x000fe20000000000 */
[----:B------:R-:W-:Y:S01]  /*1b60*/  UMOV UR14, 0x1000080 ;  /* 0x01000080000e7882 */ /* 0x000fe20000000000 */
[----:B------:R-:W-:Y:S01]  /*1b70*/  UMOV UR15, 0x40000040 ;  /* 0x40000040000f7882 */ /* 0x000fe20000000000 */
[----:B------:R-:W-:Y:S01]  /*1b80*/  UIADD3.64 UR12, UR6, -UR12, URZ ;  /* 0x8000000c060c7297 */ /* 0x000fe2000fffe03f */
[----:B-1----:R-:W-:Y:S01]  /*1b90*/  ISETP.LE.AND P0, PT, R2, UR10, PT ;  /* 0x0000000a02007c0c */ /* 0x002fe2000bf03270 */
[----:B------:R-:W-:-:S02]  /*1ba0*/  UIADD3.64 UR14, UR8, UR14, URZ ;  /* 0x0000000e080e7297 */ /* 0x000fc4000fffe03f */
[----:B------:R-:W-:-:S04]  /*1bb0*/  UISETP.NE.U32.AND UP0, UPT, UR5, 0x2, UPT ;  /* 0x000000020500788c */ /* 0x000fc8000bf05070 */
[----:B------:R-:W-:Y:S02]  /*1bc0*/  USEL UR6, URZ, 0x1, UP0 ;  /* 0x000000013f067887 */ /* 0x000fe40008000000 */
[----:B------:R-:W-:Y:S02]  /*1bd0*/  USEL UR5, UR5, URZ, UP0 ;  /* 0x0000003f05057287 */ /* 0x000fe40008000000 */
[----:B------:R-:W-:Y:S01]  /*1be0*/  ULOP3.LUT UR4, UR4, UR6, URZ, 0x3c, !UPT ;  /* 0x0000000604047292 */ /* 0x000fe2000f8e3c3f */
[----:B------:R-:W-:Y:S01]  /*1bf0*/  HGMMA.64x128x16.F32.BF16 R24, gdesc[UR12].tnspB, R24, gsb0 ;  /* 0x41e000000c1879f0 */ /* 0x000fe20008001818 */
[----:B------:R-:W-:Y:S10]  /*1c00*/  @!P0 BRA `(.L_x_49) ;  /* 0xfffffff800f88947 */ /* 0x000ff4000383ffff */
.L_x_47:
[----:B------:R-:W-:Y:S02]  /*1c10*/  WARPGROUP.DEPBAR.LE gsb0, 0x0 ;  /* 0x00008000000079c5 */ /* 0x000fe40000010000 */
[----:B----4-:R-:W-:Y:S01]  /*1c20*/  BAR.SYNC.DEFER_BLOCKING 0x0 ;  /* 0x0000000000007b1d */ /* 0x010fe20000010000 */
[C---:B-1----:R-:W-:Y:S01]  /*1c30*/  IMAD.SHL.U32 R2, R0.reuse, 0x80, RZ ;  /* 0x0000008000027824 */ /* 0x042fe200078e00ff */
[----:B------:R-:W-:Y:S01]  /*1c40*/  F2FP.BF16.F32.PACK_AB R24, R25, R24 ;  /* 0x000000181918723e */ /* 0x000fe200000010ff */
[----:B------:R-:W-:Y:S01]  /*1c50*/  IMAD.SHL.U32 R3, R0, 0x10, RZ ;  /* 0x0000001000037824 */ /* 0x000fe200078e00ff */
[----:B------:R-:W-:Y:S02]  /*1c60*/  F2FP.BF16.F32.PACK_AB R25, R27, R26 ;  /* 0x0000001a1b19723e */ /* 0x000fe400000010ff */
[----:B------:R-:W-:Y:S02]  /*1c70*/  ELECT P0, URZ, PT ;  /* 0x00000000003f782f */ /* 0x000fe40003800000 */
[----:B------:R-:W-:Y:S01]  /*1c80*/  LOP3.LUT R2, R2, 0x780, RZ, 0xc0, !PT ;  /* 0x0000078002027812 */ /* 0x000fe200078ec0ff */
[----:B------:R-:W-:Y:S01]  /*1c90*/  ULOP3.LUT UR26, UR26, 0x1, URZ, 0xc0, !UPT ;  /* 0x000000011a1a7892 */ /* 0x000fe2000f8ec03f */
[----:B------:R-:W-:Y:S01]  /*1ca0*/  F2FP.BF16.F32.PACK_AB R56, R57, R56 ;  /* 0x000000383938723e */ /* 0x000fe200000010ff */
[----:B------:R-:W-:Y:S01]  /*1cb0*/  UMOV UR10, UR11 ;  /* 0x0000000b000a7c82 */ /* 0x000fe20008000000 */
[----:B------:R-:W-:Y:S01]  /*1cc0*/  LOP3.LUT R3, R2, 0x70, R3, 0xf8, !PT ;  /* 0x0000007002037812 */ /* 0x000fe200078ef803 */
[----:B---3--:R-:W-:Y:S01]  /*1cd0*/  ULEA UR8, UR26, UR16, 0xe ;  /* 0x000000101a087291 */ /* 0x008fe2000f8e703f */
[----:B------:R-:W-:Y:S01]  /*1ce0*/  F2FP.BF16.F32.PACK_AB R26, R29, R28 ;  /* 0x0000001c1d1a723e */ /* 0x000fe200000010ff */
[----:B------:R-:W-:Y:S01]  /*1cf0*/  ULEA UR9, UR26, UR17, 0x6 ;  /* 0x000000111a097291 */ /* 0x000fe2000f8e303f */
[----:B------:R-:W-:Y:S01]  /*1d00*/  LOP3.LUT R3, R3, 0x10, R0, 0x78, !PT ;  /* 0x0000001003037812 */ /* 0x000fe200078e7800 */
[----:B------:R-:W-:Y:S01]  /*1d10*/  IMAD.SHL.U32 R0, R0, 0x40, RZ ;  /* 0x0000004000007824 */ /* 0x000fe200078e00ff */
[----:B------:R-:W-:-:S02]  /*1d20*/  F2FP.BF16.F32.PACK_AB R27, R31, R30 ;  /* 0x0000001e1f1b723e */ /* 0x000fc400000010ff */
[----:B------:R-:W-:Y:S02]  /*1d30*/  F2FP.BF16.F32.PACK_AB R32, R33, R32 ;  /* 0x000000202120723e */ /* 0x000fe400000010ff */
[----:B------:R-:W-:Y:S02]  /*1d40*/  LOP3.LUT R0, R3, 0x3800, R0, 0xf8, !PT ;  /* 0x0000380003007812 */ /* 0x000fe400078ef800 */
[----:B------:R-:W-:Y:S01]  /*1d50*/  F2FP.BF16.F32.PACK_AB R57, R59, R58 ;  /* 0x0000003a3b39723e */ /* 0x000fe200000010ff */
[----:B------:R-:W1:Y:S02]  /*1d60*/  @!P2 SYNCS.CCTL.IV [UR16+0x8000] ;  /* 0x00800000ff00a9b1 */ /* 0x000e640008000010 */
[----:B-1----:R-:W-:Y:S01]  /*1d70*/  BAR.SYNC.DEFER_BLOCKING 0x0 ;  /* 0x0000000000007b1d */ /* 0x002fe20000010000 */
[C---:B------:R-:W-:Y:S01]  /*1d80*/  LOP3.LUT R3, R0.reuse, 0x20, RZ, 0x3c, !PT ;  /* 0x0000002000037812 */ /* 0x040fe200078e3cff */
[C---:B------:R-:W-:Y:S01]  /*1d90*/  VIADD R2, R0.reuse, UR16 ;  /* 0x0000001000027c36 */ /* 0x040fe20008000000 */
[----:B------:R-:W-:-:S02]  /*1da0*/  LOP3.LUT R4, R0, 0x40, RZ, 0x3c, !PT ;  /* 0x0000004000047812 */ /* 0x000fc400078e3cff */
[----:B------:R-:W-:Y:S01]  /*1db0*/  F2FP.BF16.F32.PACK_AB R33, R35, R34 ;  /* 0x000000222321723e */ /* 0x000fe200000010ff */
[----:B------:R-:W-:Y:S01]  /*1dc0*/  VIADD R3, R3, UR16 ;  /* 0x0000001003037c36 */ /* 0x000fe20008000000 */
[----:B------:R-:W-:Y:S01]  /*1dd0*/  F2FP.BF16.F32.PACK_AB R58, R61, R60 ;  /* 0x0000003c3d3a723e */ /* 0x000fe200000010ff */
[----:B------:R-:W-:Y:S01]  /*1de0*/  VIADD R4, R4, UR16 ;  /* 0x0000001004047c36 */ /* 0x000fe20008000000 */
[----:B------:R-:W-:Y:S02]  /*1df0*/  F2FP.BF16.F32.PACK_AB R59, R63, R62 ;  /* 0x0000003e3f3b723e */ /* 0x000fe400000010ff */
[----:B------:R-:W-:Y:S02]  /*1e00*/  F2FP.BF16.F32.PACK_AB R64, R65, R64 ;  /* 0x000000404140723e */ /* 0x000fe400000010ff */
[----:B------:R-:W-:Y:S02]  /*1e10*/  LOP3.LUT R0, R0, 0x60, RZ, 0x3c, !PT ;  /* 0x0000006000007812 */ /* 0x000fe400078e3cff */
[----:B------:R-:W-:-:S02]  /*1e20*/  F2FP.BF16.F32.PACK_AB R34, R37, R36 ;  /* 0x000000242522723e */ /* 0x000fc400000010ff */
[----:B------:R-:W-:Y:S01]  /*1e30*/  F2FP.BF16.F32.PACK_AB R35, R39, R38 ;  /* 0x000000262723723e */ /* 0x000fe200000010ff */
[----:B------:R-:W-:Y:S01]  /*1e40*/  VIADD R0, R0, UR16 ;  /* 0x0000001000007c36 */ /* 0x000fe20008000000 */
[----:B------:R-:W-:Y:S02]  /*1e50*/  F2FP.BF16.F32.PACK_AB R40, R41, R40 ;  /* 0x000000282928723e */ /* 0x000fe400000010ff */
[----:B------:R-:W-:Y:S02]  /*1e60*/  F2FP.BF16.F32.PACK_AB R65, R67, R66 ;  /* 0x000000424341723e */ /* 0x000fe400000010ff */
[----:B------:R-:W-:Y:S01]  /*1e70*/  F2FP.BF16.F32.PACK_AB R41, R43, R42 ;  /* 0x0000002a2b29723e */ /* 0x000fe200000010ff */
[----:B------:R-:W1:Y:S01]  /*1e80*/  @!P2 SYNCS.CCTL.IV [UR16+0x8008] ;  /* 0x00800800ff00a9b1 */ /* 0x000e620008000010 */
[----:B------:R-:W-:Y:S01]  /*1e90*/  F2FP.BF16.F32.PACK_AB R66, R69, R68 ;  /* 0x000000444542723e */ /* 0x000fe200000010ff */
[----:B-1----:R-:W-:Y:S01]  /*1ea0*/  STSM.16.M88.4 [R2], R24 ;  /* 0x0000001802007844 */ /* 0x002fe20000000200 */
[----:B------:R-:W-:-:S02]  /*1eb0*/  F2FP.BF16.F32.PACK_AB R67, R71, R70 ;  /* 0x000000464743723e */ /* 0x000fc400000010ff */
[----:B------:R-:W-:Y:S01]  /*1ec0*/  F2FP.BF16.F32.PACK_AB R72, R73, R72 ;  /* 0x000000484948723e */ /* 0x000fe200000010ff */
[----:B------:R-:W-:Y:S01]  /*1ed0*/  STSM.16.M88.4 [R2+0x4000], R56 ;  /* 0x0040003802007844 */ /* 0x000fe20000000200 */
[----:B------:R-:W-:Y:S02]  /*1ee0*/  F2FP.BF16.F32.PACK_AB R42, R45, R44 ;  /* 0x0000002c2d2a723e */ /* 0x000fe400000010ff */
[----:B------:R-:W-:Y:S01]  /*1ef0*/  F2FP.BF16.F32.PACK_AB R43, R47, R46 ;  /* 0x0000002e2f2b723e */ /* 0x000fe200000010ff */
[----:B------:R-:W-:Y:S01]  /*1f00*/  STSM.16.M88.4 [R3], R32 ;  /* 0x0000002003007844 */ /* 0x000fe20000000200 */
[----:B------:R-:W-:Y:S02]  /*1f10*/  F2FP.BF16.F32.PACK_AB R48, R49, R48 ;  /* 0x000000303130723e */ /* 0x000fe400000010ff */
[----:B------:R-:W-:Y:S01]  /*1f20*/  F2FP.BF16.F32.PACK_AB R73, R75, R74 ;  /* 0x0000004a4b49723e */ /* 0x000fe200000010ff */
[----:B------:R-:W-:Y:S01]  /*1f30*/  STSM.16.M88.4 [R3+0x4000], R64 ;  /* 0x0040004003007844 */ /* 0x000fe20000000200 */
[----:B------:R-:W-:-:S02]  /*1f40*/  F2FP.BF16.F32.PACK_AB R49, R51, R50 ;  /* 0x000000323331723e */ /* 0x000fc400000010ff */
[----:B------:R-:W-:Y:S01]  /*1f50*/  F2FP.BF16.F32.PACK_AB R74, R77, R76 ;  /* 0x0000004c4d4a723e */ /* 0x000fe200000010ff */
[----:B------:R-:W-:Y:S01]  /*1f60*/  STSM.16.M88.4 [R4], R40 ;  /* 0x0000002804007844 */ /* 0x000fe20000000200 */
[----:B------:R-:W-:Y:S02]  /*1f70*/  F2FP.BF16.F32.PACK_AB R75, R79, R78 ;  /* 0x0000004e4f4b723e */ /* 0x000fe400000010ff */
[----:B------:R-:W-:Y:S02]  /*1f80*/  F2FP.BF16.F32.PACK_AB R80, R81, R80 ;  /* 0x000000505150723e */ /* 0x000fe400000010ff */
[----:B------:R-:W-:Y:S01]  /*1f90*/  F2FP.BF16.F32.PACK_AB R50, R53, R52 ;  /* 0x000000343532723e */ /* 0x000fe200000010ff */
[----:B------:R-:W-:Y:S01]  /*1fa0*/  STSM.16.M88.4 [R4+0x4000], R72 ;  /* 0x0040004804007844 */ /* 0x000fe20000000200 */
[----:B------:R-:W-:Y:S02]  /*1fb0*/  F2FP.BF16.F32.PACK_AB R51, R55, R54 ;  /* 0x000000363733723e */ /* 0x000fe400000010ff */
[----:B------:R-:W-:-:S02]  /*1fc0*/  F2FP.BF16.F32.PACK_AB R81, R83, R82 ;  /* 0x000000525351723e */ /* 0x000fc400000010ff */
[----:B------:R-:W-:Y:S01]  /*1fd0*/  F2FP.BF16.F32.PACK_AB R82, R85, R84 ;  /* 0x000000545552723e */ /* 0x000fe200000010ff */
[----:B------:R-:W-:Y:S01]  /*1fe0*/  STSM.16.M88.4 [R0], R48 ;  /* 0x0000003000007844 */ /* 0x000fe20000000200 */
[----:B------:R-:W-:Y:S02]  /*1ff0*/  F2FP.BF16.F32.PACK_AB R83, R87, R86 ;  /* 0x000000565753723e */ /* 0x000fe400000010ff */
[----:B------:R-:W-:-:S03]  /*2000*/  ISETP.LT.U32.AND P0, PT, R6, 0x40, P0 ;  /* 0x000000400600780c */ /* 0x000fc60000701070 */
[----:B------:R-:W-:Y:S01]  /*2010*/  STSM.16.M88.4 [R0+0x4000], R80 ;  /* 0x0040005000007844 */ /* 0x000fe20000000200 */
[----:B------:R1:W-:Y:S06]  /*2020*/  MEMBAR.ALL.CTA ;  /* 0x0000000000007992 */ /* 0x0003ec0000008000 */
[----:B-1----:R-:W1:Y:S03]  /*2030*/  FENCE.VIEW.ASYNC.S ;  /* 0x00000000000073c6 */ /* 0x002e660000000000 */
[----:B-1----:R-:W-:Y:S01]  /*2040*/  VOTEU.ANY UP0, P0 ;  /* 0x00000000003f7886 */ /* 0x002fe20000000100 */
[----:B------:R-:W-:-:S04]  /*2050*/  VOTEU.ANY UP1, P0 ;  /* 0x00000000003f7886 */ /* 0x000fc80000020100 */
[----:B------:R-:W-:Y:S01]  /*2060*/  @UP0 UMOV UR6, UR22 ;  /* 0x0000001600060c82 */ /* 0x000fe20008000000 */
[----:B------:R-:W-:Y:S01]  /*2070*/  @UP0 UMOV UR7, UR23 ;  /* 0x0000001700070c82 */ /* 0x000fe20008000000 */
[----:B------:R-:W-:Y:S06]  /*2080*/  BAR.SYNC.DEFER_BLOCKING 0x0 ;  /* 0x0000000000007b1d */ /* 0x000fec0000010000 */
[----:B------:R1:W-:Y:S01]  /*2090*/  @UP1 UTMASTG.2D [UR8], [UR6] ;  /* 0x00000008060013b5 */ /* 0x0003e20008008000 */
[----:B------:R0:W-:Y:S01]  /*20a0*/  UTMACMDFLUSH ;  /* 0x00000000000079b7 */ /* 0x0001e20000000000 */
[----:B------:R-:W-:-:S04]  /*20b0*/  DEPBAR.LE SB0, 0x0 ;  /* 0x000080000000791a */ /* 0x000fc80000000000 */
[----:B------:R-:W-:Y:S06]  /*20c0*/  BAR.SYNC.DEFER_BLOCKING 0x0 ;  /* 0x0000000000007b1d */ /* 0x000fec0000010000 */
[----:B-1----:R-:W-:Y:S05]  /*20d0*/  EXIT ;  /* 0x000000000000794d */ /* 0x002fea0003800000 */
.L_x_48:
[----:B------:R-:W1:Y:S02]  /*20e0*/  SYNCS.PHASECHK.TRANS64.TRYWAIT P0, [UR30+0x8000], R2 ;  /* 0x00800002ff0075a7 */ /* 0x000e64000800015e */
[----:B-1----:R-:W-:Y:S05]  /*20f0*/  @!P0 BRA `(.L_x_48) ;  /* 0xfffffffc00f88947 */ /* 0x002fea000383ffff */
[----:B------:R-:W-:Y:S05]  /*2100*/  BRA `(.L_x_50) ;  /* 0xfffffff800447947 */ /* 0x000fea000383ffff */
.L_x_51:
[----:B------:R-:W-:-:S00]  /*2110*/  BRA `(.L_x_51) ;  /* 0xfffffffc00fc7947 */ /* 0x000fc0000383ffff */
[----:B------:R-:W-:-:S00]  /*2120*/  NOP ;  /* 0x0000000000007918 */ /* 0x000fc00000000000 */
        /* <DEDUP_REMOVED lines=13> */
.L_x_52:


//--------------------- .nv.shared.gluon_wgmma    --------------------------
	.section	.nv.shared.gluon_wgmma,"aw",@nobits
	.sectionflags	@""
	.align	16
	.zero		1024


//--------------------- .nv.shared.reserved.0     --------------------------
	.section	.nv.shared.reserved.0,"aw",@nobits
	.weak		__nv_reservedSMEM_offset_0_alias
	.size		__nv_reservedSMEM_offset_0_alias, 0, 0
	.other		__nv_reservedSMEM_offset_0_alias,@"STO_CUDA_RESERVED_SHARED STV_DEFAULT"
__nv_reservedSMEM_offset_0_alias:
	.zero		0


//--------------------- .nv.constant0.gluon_wgmma --------------------------
	.section	.nv.constant0.gluon_wgmma,"a",@progbits
	.sectionflags	@""
	.align	4
.nv.constant0.gluon_wgmma:
	.zero		608


//--------------------- SYMBOLS --------------------------

	.type		.nv.reservedSmem.offset0,@object
	.size		.nv.reservedSmem.offset0,0x4
